def attn_fwd(
    Q,
    K,
    V,
    Out,
    Lse,
    sm_scale,
    stride_qz,
    stride_qh,
    stride_qm,
    stride_qk,
    stride_kz,
    stride_kh,
    stride_kn,
    stride_kk,
    stride_vz,
    stride_vh,
    stride_vn,
    stride_vk,
    stride_oz,
    stride_oh,
    stride_om,
    stride_ok,
    seqlen_q,
    seqlen_k,
    BLOCK_M: tl.constexpr,
    BLOCK_N: tl.constexpr,
    HEAD_DIM: tl.constexpr,
    CAUSAL: tl.constexpr,
):
    start_m = tl.program_id(0)
    off_hz = tl.program_id(1)
    q_off = off_hz * stride_qh
    k_off = off_hz * stride_kh
    v_off = off_hz * stride_vh
    offs_m = start_m * BLOCK_M + tl.arange(0, BLOCK_M)
    offs_d = tl.arange(0, HEAD_DIM)
    offs_n = tl.arange(0, BLOCK_N)
    q_ptrs = Q + q_off + offs_m[:, None] * stride_qm + offs_d[None, :] * stride_qk
    k_ptrs = K + k_off + offs_d[:, None] * stride_kk + offs_n[None, :] * stride_kn
    v_ptrs = V + v_off + offs_n[:, None] * stride_vn + offs_d[None, :] * stride_vk
    m_i = tl.full([BLOCK_M], float("-inf"), dtype=tl.float32)
    l_i = tl.zeros([BLOCK_M], dtype=tl.float32) + 1.0
    acc = tl.zeros([BLOCK_M, HEAD_DIM], dtype=tl.float32)
    q = tl.load(q_ptrs)
    acc, l_i, m_i = _attn_fwd_inner(
        acc,
        l_i,
        m_i,
        q,
        k_ptrs,
        v_ptrs,
        sm_scale,
        stride_kn,
        stride_vn,
        start_m,
        seqlen_k,
        BLOCK_M,
        BLOCK_N,
        HEAD_DIM,
        CAUSAL,
    )
    acc = acc / l_i[:, None]
    lse = m_i + tl.math.log2(l_i) / 1.4426950408889634
    o_ptrs = (
        Out
        + off_hz * stride_oh
        + offs_m[:, None] * stride_om
        + offs_d[None, :] * stride_ok
    )
    tl.store(o_ptrs, acc.to(Out.dtype.element_ty))
    tl.store(Lse + off_hz * seqlen_q + offs_m, lse)

# config = {"BLOCK_M": 64, "BLOCK_N": 64, "HEAD_DIM": 64, "arch": "sm_90", "causal": false, "dtype": "fp16", "num_stages": 2, "num_warps": 4}
# arch = sm_90


// ===== COMPILED SASS (sm_90a) =====

	.target	sm_90a

	.elftype	@"ET_EXEC"


//--------------------- .note.nv.tkinfo           --------------------------
	.section	.note.nv.tkinfo,"",@"SHT_NOTE"
	.sectionflags	@"SHF_NOTE_NV_TKINFO"
	.tkinfo
        /*0018*/ 	.word	0x00000002
        /*0030*/ 	.string	""
        /*0030*/ 	.string	"ptxas"
        /*0030*/ 	.string	"Cuda compilation tools, release 13.0, V13.0.88"
        /*0030*/ 	.string	"Build cuda_13.0.r13.0/compiler.36424714_0"
        /*0030*/ 	.string	"-v  -suppress-debug-info  -lineinfo  -arch sm_90a "



//--------------------- .note.nv.cuinfo           --------------------------
	.section	.note.nv.cuinfo,"",@"SHT_NOTE"
	.sectionflags	@"SHF_NOTE_NV_CUINFO"
        /*0018*/ 	.short	0x0002
        /*001a*/ 	.short	0x005a
        /*001c*/ 	.short	0x0082
	.zero		2


//--------------------- .nv.info                  --------------------------
	.section	.nv.info,"",@"SHT_CUDA_INFO"
	.align	4


	//----- nvinfo : EIATTR_REGCOUNT
	.align		4
        /*0000*/ 	.byte	0x04, 0x2f
        /*0002*/ 	.short	(.L_2 - .L_1)
	.align		4
.L_1:
        /*0004*/ 	.word	index@(attn_fwd)
        /*0008*/ 	.word	0x000000ff


	//----- nvinfo : EIATTR_FRAME_SIZE
	.align		4
.L_2:
        /*000c*/ 	.byte	0x04, 0x11
        /*000e*/ 	.short	(.L_4 - .L_3)
	.align		4
.L_3:
        /*0010*/ 	.word	index@(attn_fwd)
        /*0014*/ 	.word	0x00000000


	//----- nvinfo : EIATTR_MIN_STACK_SIZE
	.align		4
.L_4:
        /*0018*/ 	.byte	0x04, 0x12
        /*001a*/ 	.short	(.L_6 - .L_5)
	.align		4
.L_5:
        /*001c*/ 	.word	index@(attn_fwd)
        /*0020*/ 	.word	0x00000000
.L_6:


//--------------------- .nv.compat                --------------------------
	.section	.nv.compat,"",@"SHT_CUDA_COMPAT_INFO"
	.align	4
        /*0000*/ 	.byte	0x02, 0x09, 0x01, 0x00, 0x02, 0x02, 0x04, 0x00, 0x02, 0x05, 0x05, 0x00, 0x03, 0x07, 0x01, 0x01
        /*0010*/ 	.byte	0x02, 0x03, 0x00, 0x00, 0x02, 0x06, 0x01, 0x00, 0x04, 0x0b, 0x08, 0x00, 0x00, 0x00, 0x00, 0x00
        /*0020*/ 	.byte	0x00, 0x00, 0x00, 0x00


//--------------------- .nv.info.attn_fwd         --------------------------
	.section	.nv.info.attn_fwd,"",@"SHT_CUDA_INFO"
	.sectionflags	@""
	.align	4


	//----- nvinfo : EIATTR_CUDA_API_VERSION
	.align		4
        /*0000*/ 	.byte	0x04, 0x37
        /*0002*/ 	.short	(.L_8 - .L_7)
.L_7:
        /*0004*/ 	.word	0x00000082


	//----- nvinfo : EIATTR_KPARAM_INFO
	.align		4
.L_8:
        /*0008*/ 	.byte	0x04, 0x17
        /*000a*/ 	.short	(.L_10 - .L_9)
.L_9:
        /*000c*/ 	.word	0x00000000
        /*0010*/ 	.short	0x0019
        /*0012*/ 	.short	0x0080
        /*0014*/ 	.byte	0x00, 0xf4, 0x21, 0x00


	//----- nvinfo : EIATTR_KPARAM_INFO
	.align		4
.L_10:
        /*0018*/ 	.byte	0x04, 0x17
        /*001a*/ 	.short	(.L_12 - .L_11)
.L_11:
        /*001c*/ 	.word	0x00000000
        /*0020*/ 	.short	0x0018
        /*0022*/ 	.short	0x0078
        /*0024*/ 	.byte	0x00, 0xf4, 0x21, 0x00


	//----- nvinfo : EIATTR_KPARAM_INFO
	.align		4
.L_12:
        /*0028*/ 	.byte	0x04, 0x17
        /*002a*/ 	.short	(.L_14 - .L_13)
.L_13:
        /*002c*/ 	.word	0x00000000
        /*0030*/ 	.short	0x0017
        /*0032*/ 	.short	0x0070
        /*0034*/ 	.byte	0x00, 0xf0, 0x11, 0x00


	//----- nvinfo : EIATTR_KPARAM_INFO
	.align		4
.L_14:
        /*0038*/ 	.byte	0x04, 0x17
        /*003a*/ 	.short	(.L_16 - .L_15)
.L_15:
        /*003c*/ 	.word	0x00000000
        /*0040*/ 	.short	0x0016
        /*0042*/ 	.short	0x006c
        /*0044*/ 	.byte	0x00, 0xf0, 0x11, 0x00


	//----- nvinfo : EIATTR_KPARAM_INFO
	.align		4
.L_16:
        /*0048*/ 	.byte	0x04, 0x17
        /*004a*/ 	.short	(.L_18 - .L_17)
.L_17:
        /*004c*/ 	.word	0x00000000
        /*0050*/ 	.short	0x0015
        /*0052*/ 	.short	0x0068
        /*0054*/ 	.byte	0x00, 0xf0, 0x11, 0x00


	//----- nvinfo : EIATTR_KPARAM_INFO
	.align		4
.L_18:
        /*0058*/ 	.byte	0x04, 0x17
        /*005a*/ 	.short	(.L_20 - .L_19)
.L_19:
        /*005c*/ 	.word	0x00000000
        /*0060*/ 	.short	0x0014
        /*0062*/ 	.short	0x0064
        /*0064*/ 	.byte	0x00, 0xf0, 0x11, 0x00


	//----- nvinfo : EIATTR_KPARAM_INFO
	.align		4
.L_20:
        /*0068*/ 	.byte	0x04, 0x17
        /*006a*/ 	.short	(.L_22 - .L_21)
.L_21:
        /*006c*/ 	.word	0x00000000
        /*0070*/ 	.short	0x0013
        /*0072*/ 	.short	0x0060
        /*0074*/ 	.byte	0x00, 0xf0, 0x11, 0x00


	//----- nvinfo : EIATTR_KPARAM_INFO
	.align		4
.L_22:
        /*0078*/ 	.byte	0x04, 0x17
        /*007a*/ 	.short	(.L_24 - .L_23)
.L_23:
        /*007c*/ 	.word	0x00000000
        /*0080*/ 	.short	0x0012
        /*0082*/ 	.short	0x005c
        /*0084*/ 	.byte	0x00, 0xf0, 0x11, 0x00


	//----- nvinfo : EIATTR_KPARAM_INFO
	.align		4
.L_24:
        /*0088*/ 	.byte	0x04, 0x17
        /*008a*/ 	.short	(.L_26 - .L_25)
.L_25:
        /*008c*/ 	.word	0x00000000
        /*0090*/ 	.short	0x0011
        /*0092*/ 	.short	0x0058
        /*0094*/ 	.byte	0x00, 0xf0, 0x11, 0x00


	//----- nvinfo : EIATTR_KPARAM_INFO
	.align		4
.L_26:
        /*0098*/ 	.byte	0x04, 0x17
        /*009a*/ 	.short	(.L_28 - .L_27)
.L_27:
        /*009c*/ 	.word	0x00000000
        /*00a0*/ 	.short	0x0010
        /*00a2*/ 	.short	0x0054
        /*00a4*/ 	.byte	0x00, 0xf0, 0x11, 0x00


	//----- nvinfo : EIATTR_KPARAM_INFO
	.align		4
.L_28:
        /*00a8*/ 	.byte	0x04, 0x17
        /*00aa*/ 	.short	(.L_30 - .L_29)
.L_29:
        /*00ac*/ 	.word	0x00000000
        /*00b0*/ 	.short	0x000f
        /*00b2*/ 	.short	0x0050
        /*00b4*/ 	.byte	0x00, 0xf0, 0x11, 0x00


	//----- nvinfo : EIATTR_KPARAM_INFO
	.align		4
.L_30:
        /*00b8*/ 	.byte	0x04, 0x17
        /*00ba*/ 	.short	(.L_32 - .L_31)
.L_31:
        /*00bc*/ 	.word	0x00000000
        /*00c0*/ 	.short	0x000e
        /*00c2*/ 	.short	0x004c
        /*00c4*/ 	.byte	0x00, 0xf0, 0x11, 0x00


	//----- nvinfo : EIATTR_KPARAM_INFO
	.align		4
.L_32:
        /*00c8*/ 	.byte	0x04, 0x17
        /*00ca*/ 	.short	(.L_34 - .L_33)
.L_33:
        /*00cc*/ 	.word	0x00000000
        /*00d0*/ 	.short	0x000d
        /*00d2*/ 	.short	0x0048
        /*00d4*/ 	.byte	0x00, 0xf0, 0x11, 0x00


	//----- nvinfo : EIATTR_KPARAM_INFO
	.align		4
.L_34:
        /*00d8*/ 	.byte	0x04, 0x17
        /*00da*/ 	.short	(.L_36 - .L_35)
.L_35:
        /*00dc*/ 	.word	0x00000000
        /*00e0*/ 	.short	0x000c
        /*00e2*/ 	.short	0x0044
        /*00e4*/ 	.byte	0x00, 0xf0, 0x11, 0x00


	//----- nvinfo : EIATTR_KPARAM_INFO
	.align		4
.L_36:
        /*00e8*/ 	.byte	0x04, 0x17
        /*00ea*/ 	.short	(.L_38 - .L_37)
.L_37:
        /*00ec*/ 	.word	0x00000000
        /*00f0*/ 	.short	0x000b
        /*00f2*/ 	.short	0x0040
        /*00f4*/ 	.byte	0x00, 0xf0, 0x11, 0x00


	//----- nvinfo : EIATTR_KPARAM_INFO
	.align		4
.L_38:
        /*00f8*/ 	.byte	0x04, 0x17
        /*00fa*/ 	.short	(.L_40 - .L_39)
.L_39:
        /*00fc*/ 	.word	0x00000000
        /*0100*/ 	.short	0x000a
        /*0102*/ 	.short	0x003c
        /*0104*/ 	.byte	0x00, 0xf0, 0x11, 0x00


	//----- nvinfo : EIATTR_KPARAM_INFO
	.align		4
.L_40:
        /*0108*/ 	.byte	0x04, 0x17
        /*010a*/ 	.short	(.L_42 - .L_41)
.L_41:
        /*010c*/ 	.word	0x00000000
        /*0110*/ 	.short	0x0009
        /*0112*/ 	.short	0x0038
        /*0114*/ 	.byte	0x00, 0xf0, 0x11, 0x00


	//----- nvinfo : EIATTR_KPARAM_INFO
	.align		4
.L_42:
        /*0118*/ 	.byte	0x04, 0x17
        /*011a*/ 	.short	(.L_44 - .L_43)
.L_43:
        /*011c*/ 	.word	0x00000000
        /*0120*/ 	.short	0x0008
        /*0122*/ 	.short	0x0034
        /*0124*/ 	.byte	0x00, 0xf0, 0x11, 0x00


	//----- nvinfo : EIATTR_KPARAM_INFO
	.align		4
.L_44:
        /*0128*/ 	.byte	0x04, 0x17
        /*012a*/ 	.short	(.L_46 - .L_45)
.L_45:
        /*012c*/ 	.word	0x00000000
        /*0130*/ 	.short	0x0007
        /*0132*/ 	.short	0x0030
        /*0134*/ 	.byte	0x00, 0xf0, 0x11, 0x00


	//----- nvinfo : EIATTR_KPARAM_INFO
	.align		4
.L_46:
        /*0138*/ 	.byte	0x04, 0x17
        /*013a*/ 	.short	(.L_48 - .L_47)
.L_47:
        /*013c*/ 	.word	0x00000000
        /*0140*/ 	.short	0x0006
        /*0142*/ 	.short	0x002c
        /*0144*/ 	.byte	0x00, 0xf0, 0x11, 0x00


	//----- nvinfo : EIATTR_KPARAM_INFO
	.align		4
.L_48:
        /*0148*/ 	.byte	0x04, 0x17
        /*014a*/ 	.short	(.L_50 - .L_49)
.L_49:
        /*014c*/ 	.word	0x00000000
        /*0150*/ 	.short	0x0005
        /*0152*/ 	.short	0x0028
        /*0154*/ 	.byte	0x00, 0xf0, 0x11, 0x00


	//----- nvinfo : EIATTR_KPARAM_INFO
	.align		4
.L_50:
        /*0158*/ 	.byte	0x04, 0x17
        /*015a*/ 	.short	(.L_52 - .L_51)
.L_51:
        /*015c*/ 	.word	0x00000000
        /*0160*/ 	.short	0x0004
        /*0162*/ 	.short	0x0020
        /*0164*/ 	.byte	0x00, 0xf4, 0x21, 0x00


	//----- nvinfo : EIATTR_KPARAM_INFO
	.align		4
.L_52:
        /*0168*/ 	.byte	0x04, 0x17
        /*016a*/ 	.short	(.L_54 - .L_53)
.L_53:
        /*016c*/ 	.word	0x00000000
        /*0170*/ 	.short	0x0003
        /*0172*/ 	.short	0x0018
        /*0174*/ 	.byte	0x00, 0xf4, 0x21, 0x00


	//----- nvinfo : EIATTR_KPARAM_INFO
	.align		4
.L_54:
        /*0178*/ 	.byte	0x04, 0x17
        /*017a*/ 	.short	(.L_56 - .L_55)
.L_55:
        /*017c*/ 	.word	0x00000000
        /*0180*/ 	.short	0x0002
        /*0182*/ 	.short	0x0010
        /*0184*/ 	.byte	0x00, 0xf4, 0x21, 0x00


	//----- nvinfo : EIATTR_KPARAM_INFO
	.align		4
.L_56:
        /*0188*/ 	.byte	0x04, 0x17
        /*018a*/ 	.short	(.L_58 - .L_57)
.L_57:
        /*018c*/ 	.word	0x00000000
        /*0190*/ 	.short	0x0001
        /*0192*/ 	.short	0x0008
        /*0194*/ 	.byte	0x00, 0xf4, 0x21, 0x00


	//----- nvinfo : EIATTR_KPARAM_INFO
	.align		4
.L_58:
        /*0198*/ 	.byte	0x04, 0x17
        /*019a*/ 	.short	(.L_60 - .L_59)
.L_59:
        /*019c*/ 	.word	0x00000000
        /*01a0*/ 	.short	0x0000
        /*01a2*/ 	.short	0x0000
        /*01a4*/ 	.byte	0x00, 0xf4, 0x21, 0x00


	//----- nvinfo : EIATTR_SPARSE_MMA_MASK
	.align		4
.L_60:
        /*01a8*/ 	.byte	0x03, 0x50
        /*01aa*/ 	.short	0x0000


	//----- nvinfo : EIATTR_MAXREG_COUNT
	.align		4
        /*01ac*/ 	.byte	0x03, 0x1b
        /*01ae*/ 	.short	0x00ff


	//----- nvinfo : EIATTR_NUM_BARRIERS
	.align		4
        /*01b0*/ 	.byte	0x02, 0x4c
        /*01b2*/ 	.byte	0x01
	.zero		1


	//----- nvinfo : EIATTR_MERCURY_ISA_VERSION
	.align		4
        /*01b4*/ 	.byte	0x03, 0x5f
        /*01b6*/ 	.short	0x0101


	//----- nvinfo : EIATTR_COOP_GROUP_MASK_REGIDS
	.align		4
        /*01b8*/ 	.byte	0x04, 0x29
        /*01ba*/ 	.short	(.L_62 - .L_61)


	//   ....[0]....
.L_61:
        /*01bc*/ 	.word	0xffffffff


	//   ....[1]....
        /*01c0*/ 	.word	0xffffffff


	//   ....[2]....
        /*01c4*/ 	.word	0xffffffff


	//   ....[3]....
        /*01c8*/ 	.word	0xffffffff


	//   ....[4]....
        /*01cc*/ 	.word	0xffffffff


	//   ....[5]....
        /*01d0*/ 	.word	0xffffffff


	//   ....[6]....
        /*01d4*/ 	.word	0xffffffff


	//   ....[7]....
        /*01d8*/ 	.word	0xffffffff


	//----- nvinfo : EIATTR_COOP_GROUP_INSTR_OFFSETS
	.align		4
.L_62:
        /*01dc*/ 	.byte	0x04, 0x28
        /*01de*/ 	.short	(.L_64 - .L_63)


	//   ....[0]....
.L_63:
        /*01e0*/ 	.word	0x00002a40


	//   ....[1]....
        /*01e4*/ 	.word	0x00002b00


	//   ....[2]....
        /*01e8*/ 	.word	0x00002ca0


	//   ....[3]....
        /*01ec*/ 	.word	0x00002cc0


	//   ....[4]....
        /*01f0*/ 	.word	0x00003ae0


	//   ....[5]....
        /*01f4*/ 	.word	0x00003af0


	//   ....[6]....
        /*01f8*/ 	.word	0x00003b30


	//   ....[7]....
        /*01fc*/ 	.word	0x00003b40


	//----- nvinfo : EIATTR_EXIT_INSTR_OFFSETS
	.align		4
.L_64:
        /*0200*/ 	.byte	0x04, 0x1c
        /*0202*/ 	.short	(.L_66 - .L_65)


	//   ....[0]....
.L_65:
        /*0204*/ 	.word	0x00005620


	//   ....[1]....
        /*0208*/ 	.word	0x00005650


	//----- nvinfo : EIATTR_REQNTID
	.align		4
.L_66:
        /*020c*/ 	.byte	0x04, 0x10
        /*020e*/ 	.short	(.L_68 - .L_67)
.L_67:
        /*0210*/ 	.word	0x00000080
        /*0214*/ 	.word	0x00000001
        /*0218*/ 	.word	0x00000001


	//----- nvinfo : EIATTR_CBANK_PARAM_SIZE
	.align		4
.L_68:
        /*021c*/ 	.byte	0x03, 0x19
        /*021e*/ 	.short	0x0088


	//----- nvinfo : EIATTR_PARAM_CBANK
	.align		4
        /*0220*/ 	.byte	0x04, 0x0a
        /*0222*/ 	.short	(.L_70 - .L_69)
	.align		4
.L_69:
        /*0224*/ 	.word	index@(.nv.constant0.attn_fwd)
        /*0228*/ 	.short	0x0210
        /*022a*/ 	.short	0x0088


	//----- nvinfo : EIATTR_SW_WAR
	.align		4
.L_70:
        /*022c*/ 	.byte	0x04, 0x36
        /*022e*/ 	.short	(.L_72 - .L_71)
.L_71:
        /*0230*/ 	.word	0x00000008
.L_72:


//--------------------- .nv.callgraph             --------------------------
	.section	.nv.callgraph,"",@"SHT_CUDA_CALLGRAPH"
	.align	4
	.sectionentsize	8
	.align		4
        /*0000*/ 	.word	0x00000000
	.align		4
        /*0004*/ 	.word	0xffffffff
	.align		4
        /*0008*/ 	.word	0x00000000
	.align		4
        /*000c*/ 	.word	0xfffffffe
	.align		4
        /*0010*/ 	.word	0x00000000
	.align		4
        /*0014*/ 	.word	0xfffffffd
	.align		4
        /*0018*/ 	.word	0x00000000
	.align		4
        /*001c*/ 	.word	0xfffffffc


//--------------------- .nv.constant4             --------------------------
	.section	.nv.constant4,"a",@progbits
	.align	8
	.align		8
.nv.constant4:
        /*0000*/ 	.dword	_$_str


//--------------------- .text.attn_fwd            --------------------------
	.section	.text.attn_fwd,"ax",@progbits
	.align	128
        .global         attn_fwd
        .type           attn_fwd,@function
        .size           attn_fwd,(.L_x_3 - attn_fwd)
        .other          attn_fwd,@"STO_CUDA_ENTRY STV_DEFAULT"
attn_fwd:
.text.attn_fwd:
[----:B------:R-:W-:Y:S01]  /*0000*/  LDC R1, c[0x0][0x28] ;  /* 0x00000a00ff017b82 */ /* 0x000fe20000000800 */
[----:B------:R-:W0:Y:S07]  /*0010*/  S2R R252, SR_TID.X ;  /* 0x0000000000fc7919 */ /* 0x000e2e0000002100 */
[----:B------:R-:W1:Y:S01]  /*0020*/  LDC R52, c[0x0][0x248] ;  /* 0x00009200ff347b82 */ /* 0x000e620000000800 */
[----:B------:R-:W-:Y:S01]  /*0030*/  ULDC.64 UR4, c[0x0][0x240] ;  /* 0x0000900000047ab9 */ /* 0x000fe20000000a00 */
[----:B------:R-:W-:Y:S01]  /*0040*/  ULDC.64 UR16, c[0x0][0x208] ;  /* 0x0000820000107ab9 */ /* 0x000fe20000000a00 */
[----:B------:R-:W2:Y:S05]  /*0050*/  S2R R3, SR_CTAID.X ;  /* 0x0000000000037919 */ /* 0x000eaa0000002500 */
[----:B------:R-:W3:Y:S08]  /*0060*/  S2UR UR6, SR_CTAID.Y ;  /* 0x00000000000679c3 */ /* 0x000ef00000002600 */
[----:B------:R-:W4:Y:S08]  /*0070*/  LDC.64 R48, c[0x0][0x210] ;  /* 0x00008400ff307b82 */ /* 0x000f300000000a00 */
[----:B------:R-:W5:Y:S01]  /*0080*/  LDC R88, c[0x0][0x280] ;  /* 0x0000a000ff587b82 */ /* 0x000f620000000800 */
[----:B0-----:R-:W-:Y:S01]  /*0090*/  SHF.R.U32.HI R18, RZ, 0x6, R252 ;  /* 0x00000006ff127819 */ /* 0x001fe200000116fc */
[----:B---3--:R-:W-:Y:S01]  /*00a0*/  UIMAD UR4, UR6, UR4, URZ ;  /* 0x00000004060472a4 */ /* 0x008fe2000f8e023f */
[----:B------:R-:W-:-:S02]  /*00b0*/  LOP3.LUT R16, R252, 0x3f, RZ, 0xc0, !PT ;  /* 0x0000003ffc107812 */ /* 0x000fc400078ec0ff */
[----:B------:R-:W-:Y:S01]  /*00c0*/  SGXT.U32 R18, R18, 0x1 ;  /* 0x000000011212781a */ /* 0x000fe20000000000 */
[----:B------:R-:W-:Y:S02]  /*00d0*/  USHF.L.U32 UR7, UR4, 0x1, URZ ;  /* 0x0000000104077899 */ /* 0x000fe4000800063f */
[----:B--2---:R-:W-:Y:S02]  /*00e0*/  IMAD R0, R3, 0x40, R16 ;  /* 0x0000004003007824 */ /* 0x004fe400078e0210 */
[----:B-1----:R-:W-:Y:S02]  /*00f0*/  IMAD R5, R18, R52, RZ ;  /* 0x0000003412057224 */ /* 0x002fe400078e02ff */
[----:B------:R-:W-:Y:S01]  /*0100*/  IMAD R2, R0, UR5, RZ ;  /* 0x0000000500027c24 */ /* 0x000fe2000f8e02ff */
[----:B------:R-:W-:Y:S01]  /*0110*/  UIMAD.WIDE UR4, UR4, 0x2, URZ ;  /* 0x00000002040478a5 */ /* 0x000fe2000f8e023f */
[----:B------:R-:W-:Y:S02]  /*0120*/  IMAD R7, R52, 0x2, R5 ;  /* 0x0000000234077824 */ /* 0x000fe400078e0205 */
[----:B------:R-:W-:-:S02]  /*0130*/  IMAD.SHL.U32 R3, R2, 0x2, RZ ;  /* 0x0000000202037824 */ /* 0x000fc400078e00ff */
[----:B------:R-:W-:Y:S01]  /*0140*/  IMAD.HI R2, R2, 0x2, RZ ;  /* 0x0000000202027827 */ /* 0x000fe200078e02ff */
[----:B------:R-:W-:Y:S02]  /*0150*/  LEA R8, R52, R7, 0x1 ;  /* 0x0000000734087211 */ /* 0x000fe400078e08ff */
[----:B----4-:R-:W-:-:S03]  /*0160*/  IADD3 R48, P0, P1, R3, UR7, R48 ;  /* 0x0000000703307c10 */ /* 0x010fc6000f91e030 */
[----:B------:R-:W-:Y:S01]  /*0170*/  IMAD R9, R52, 0x2, R8 ;  /* 0x0000000234097824 */ /* 0x000fe200078e0208 */
[----:B------:R-:W-:Y:S02]  /*0180*/  IADD3.X R50, R2, UR5, R49, P0, P1 ;  /* 0x0000000502327c10 */ /* 0x000fe400087e2431 */
[-C--:B------:R-:W-:Y:S01]  /*0190*/  LEA R2, P0, R5, R48.reuse, 0x1 ;  /* 0x0000003005027211 */ /* 0x080fe200078008ff */
[C---:B------:R-:W-:Y:S01]  /*01a0*/  IMAD R11, R52.reuse, 0x2, R9 ;  /* 0x00000002340b7824 */ /* 0x040fe200078e0209 */
[----:B------:R-:W-:Y:S02]  /*01b0*/  LEA R4, P1, R7, R48, 0x1 ;  /* 0x0000003007047211 */ /* 0x000fe400078208ff */
[-C--:B------:R-:W-:Y:S01]  /*01c0*/  LEA.HI.X.SX32 R3, R5, R50.reuse, 0x1, P0 ;  /* 0x0000003205037211 */ /* 0x080fe200000f0eff */
[----:B------:R-:W-:Y:S01]  /*01d0*/  IMAD R13, R52, 0x2, R11 ;  /* 0x00000002340d7824 */ /* 0x000fe200078e020b */
[----:B------:R-:W-:Y:S02]  /*01e0*/  LEA.HI.X.SX32 R5, R7, R50, 0x1, P1 ;  /* 0x0000003207057211 */ /* 0x000fe400008f0eff */
[C---:B------:R-:W-:Y:S01]  /*01f0*/  LEA R6, P0, R8.reuse, R48, 0x1 ;  /* 0x0000003008067211 */ /* 0x040fe200078008ff */
[----:B------:R0:W2:Y:S03]  /*0200*/  LDG.E.U16 R22, desc[UR16][R2.64] ;  /* 0x0000001002167981 */ /* 0x0000a6000c1e1500 */
[----:B------:R-:W-:Y:S01]  /*0210*/  LEA.HI.X.SX32 R7, R8, R50, 0x1, P0 ;  /* 0x0000003208077211 */ /* 0x000fe200000f0eff */
[----:B------:R1:W3:Y:S01]  /*0220*/  LDG.E.U16 R23, desc[UR16][R4.64] ;  /* 0x0000001004177981 */ /* 0x0002e2000c1e1500 */
[----:B------:R-:W-:-:S02]  /*0230*/  LEA R8, P0, R9, R48, 0x1 ;  /* 0x0000003009087211 */ /* 0x000fc400078008ff */
[----:B------:R-:W-:Y:S01]  /*0240*/  LEA R10, P1, R11, R48, 0x1 ;  /* 0x000000300b0a7211 */ /* 0x000fe200078208ff */
[----:B------:R4:W3:Y:S01]  /*0250*/  LDG.E.U16 R25, desc[UR16][R6.64] ;  /* 0x0000001006197981 */ /* 0x0008e2000c1e1500 */
[----:B------:R-:W-:Y:S02]  /*0260*/  LEA.HI.X.SX32 R9, R9, R50, 0x1, P0 ;  /* 0x0000003209097211 */ /* 0x000fe400000f0eff */
[C---:B0-----:R-:W-:Y:S02]  /*0270*/  LEA R3, R52.reuse, R13, 0x1 ;  /* 0x0000000d34037211 */ /* 0x041fe400078e08ff */
[----:B------:R-:W-:Y:S01]  /*0280*/  LEA R12, P0, R13, R48, 0x1 ;  /* 0x000000300d0c7211 */ /* 0x000fe200078008ff */
[----:B------:R-:W3:Y:S02]  /*0290*/  LDG.E.U16 R24, desc[UR16][R8.64] ;  /* 0x0000001008187981 */ /* 0x000ee4000c1e1500 */
[----:B-1----:R-:W-:Y:S01]  /*02a0*/  IMAD R5, R52, 0x2, R3 ;  /* 0x0000000234057824 */ /* 0x002fe200078e0203 */
[----:B------:R-:W-:-:S03]  /*02b0*/  LEA.HI.X.SX32 R11, R11, R50, 0x1, P1 ;  /* 0x000000320b0b7211 */ /* 0x000fc600008f0eff */
[C---:B------:R-:W-:Y:S01]  /*02c0*/  IMAD R14, R52.reuse, 0x2, R5 ;  /* 0x00000002340e7824 */ /* 0x040fe200078e0205 */
[----:B------:R-:W-:Y:S01]  /*02d0*/  LEA.HI.X.SX32 R13, R13, R50, 0x1, P0 ;  /* 0x000000320d0d7211 */ /* 0x000fe200000f0eff */
[----:B------:R0:W3:Y:S02]  /*02e0*/  LDG.E.U16 R26, desc[UR16][R10.64] ;  /* 0x000000100a1a7981 */ /* 0x0000e4000c1e1500 */
[----:B------:R-:W-:Y:S01]  /*02f0*/  IMAD R15, R52, 0x2, R14 ;  /* 0x00000002340f7824 */ /* 0x000fe200078e020e */
[CC--:B------:R-:W-:Y:S01]  /*0300*/  LEA R2, P0, R3.reuse, R48.reuse, 0x1 ;  /* 0x0000003003027211 */ /* 0x0c0fe200078008ff */
[----:B------:R1:W3:Y:S01]  /*0310*/  LDG.E.U16 R27, desc[UR16][R12.64] ;  /* 0x000000100c1b7981 */ /* 0x0002e2000c1e1500 */
[----:B----4-:R-:W-:Y:S02]  /*0320*/  LEA R6, P1, R14, R48, 0x1 ;  /* 0x000000300e067211 */ /* 0x010fe400078208ff */
[----:B------:R-:W-:Y:S02]  /*0330*/  LEA.HI.X.SX32 R3, R3, R50, 0x1, P0 ;  /* 0x0000003203037211 */ /* 0x000fe400000f0eff */
[----:B0-----:R-:W-:-:S02]  /*0340*/  LEA R11, R52, R15, 0x1 ;  /* 0x0000000f340b7211 */ /* 0x001fc400078e08ff */
[C---:B------:R-:W-:Y:S01]  /*0350*/  LEA R4, P0, R5.reuse, R48, 0x1 ;  /* 0x0000003005047211 */ /* 0x040fe200078008ff */
[----:B------:R0:W4:Y:S02]  /*0360*/  LDG.E.U16 R29, desc[UR16][R2.64] ;  /* 0x00000010021d7981 */ /* 0x000124000c1e1500 */
[----:B-1----:R-:W-:Y:S01]  /*0370*/  IMAD R13, R52, 0x2, R11 ;  /* 0x00000002340d7824 */ /* 0x002fe200078e020b */
[-C--:B------:R-:W-:Y:S02]  /*0380*/  LEA.HI.X.SX32 R5, R5, R50.reuse, 0x1, P0 ;  /* 0x0000003205057211 */ /* 0x080fe400000f0eff */
[----:B------:R-:W-:Y:S01]  /*0390*/  LEA.HI.X.SX32 R7, R14, R50, 0x1, P1 ;  /* 0x000000320e077211 */ /* 0x000fe200008f0eff */
[C---:B------:R-:W-:Y:S01]  /*03a0*/  IMAD R14, R52.reuse, 0x2, R13 ;  /* 0x00000002340e7824 */ /* 0x040fe200078e020d */
[C---:B------:R-:W-:Y:S01]  /*03b0*/  LEA R8, P0, R15.reuse, R48, 0x1 ;  /* 0x000000300f087211 */ /* 0x040fe200078008ff */
[----:B------:R-:W4:Y:S03]  /*03c0*/  LDG.E.U16 R28, desc[UR16][R4.64] ;  /* 0x00000010041c7981 */ /* 0x000f26000c1e1500 */
[----:B------:R-:W-:Y:S01]  /*03d0*/  LEA.HI.X.SX32 R9, R15, R50, 0x1, P0 ;  /* 0x000000320f097211 */ /* 0x000fe200000f0eff */
[----:B------:R-:W-:Y:S01]  /*03e0*/  IMAD R15, R52, 0x2, R14 ;  /* 0x00000002340f7824 */ /* 0x000fe200078e020e */
[-C--:B------:R-:W-:Y:S01]  /*03f0*/  LEA R10, P0, R11, R48.reuse, 0x1 ;  /* 0x000000300b0a7211 */ /* 0x080fe200078008ff */
[----:B------:R1:W4:Y:S01]  /*0400*/  LDG.E.U16 R30, desc[UR16][R6.64] ;  /* 0x00000010061e7981 */ /* 0x000322000c1e1500 */
[----:B------:R-:W-:-:S02]  /*0410*/  LEA R12, P1, R14, R48, 0x1 ;  /* 0x000000300e0c7211 */ /* 0x000fc400078208ff */
[----:B------:R-:W-:Y:S01]  /*0420*/  LEA.HI.X.SX32 R11, R11, R50, 0x1, P0 ;  /* 0x000000320b0b7211 */ /* 0x000fe200000f0eff */
[----:B------:R5:W4:Y:S01]  /*0430*/  LDG.E.U16 R31, desc[UR16][R8.64] ;  /* 0x00000010081f7981 */ /* 0x000b22000c1e1500 */
[----:B0-----:R-:W-:-:S03]  /*0440*/  LEA R2, P0, R13, R48, 0x1 ;  /* 0x000000300d027211 */ /* 0x001fc600078008ff */
[----:B------:R0:W4:Y:S01]  /*0450*/  LDG.E.U16 R33, desc[UR16][R10.64] ;  /* 0x000000100a217981 */ /* 0x000122000c1e1500 */
[----:B-1----:R-:W-:Y:S02]  /*0460*/  LEA R7, R52, R15, 0x1 ;  /* 0x0000000f34077211 */ /* 0x002fe400078e08ff */
[----:B------:R-:W-:-:S03]  /*0470*/  LEA.HI.X.SX32 R3, R13, R50, 0x1, P0 ;  /* 0x000000320d037211 */ /* 0x000fc600000f0eff */
[----:B-----5:R-:W-:Y:S01]  /*0480*/  IMAD R9, R52, 0x2, R7 ;  /* 0x0000000234097824 */ /* 0x020fe200078e0207 */
[----:B------:R-:W-:Y:S01]  /*0490*/  LEA.HI.X.SX32 R13, R14, R50, 0x1, P1 ;  /* 0x000000320e0d7211 */ /* 0x000fe200008f0eff */
[----:B------:R-:W5:Y:S01]  /*04a0*/  LDG.E.U16 R32, desc[UR16][R2.64] ;  /* 0x0000001002207981 */ /* 0x000f62000c1e1500 */
[C---:B------:R-:W-:Y:S01]  /*04b0*/  LEA R4, P0, R15.reuse, R48, 0x1 ;  /* 0x000000300f047211 */ /* 0x040fe200078008ff */
[C---:B------:R-:W-:Y:S02]  /*04c0*/  IMAD R14, R52.reuse, 0x2, R9 ;  /* 0x00000002340e7824 */ /* 0x040fe400078e0209 */
[----:B------:R1:W5:Y:S01]  /*04d0*/  LDG.E.U16 R34, desc[UR16][R12.64] ;  /* 0x000000100c227981 */ /* 0x000362000c1e1500 */
[----:B------:R-:W-:Y:S01]  /*04e0*/  LEA.HI.X.SX32 R5, R15, R50, 0x1, P0 ;  /* 0x000000320f057211 */ /* 0x000fe200000f0eff */
[----:B------:R-:W-:Y:S01]  /*04f0*/  IMAD R15, R52, 0x2, R14 ;  /* 0x00000002340f7824 */ /* 0x000fe200078e020e */
[-C--:B------:R-:W-:Y:S02]  /*0500*/  LEA R6, P0, R7, R48.reuse, 0x1 ;  /* 0x0000003007067211 */ /* 0x080fe400078008ff */
[----:B0-----:R-:W-:Y:S01]  /*0510*/  LEA R10, P1, R14, R48, 0x1 ;  /* 0x000000300e0a7211 */ /* 0x001fe200078208ff */
[----:B------:R0:W5:Y:S01]  /*0520*/  LDG.E.U16 R35, desc[UR16][R4.64] ;  /* 0x0000001004237981 */ /* 0x000162000c1e1500 */
[----:B------:R-:W-:-:S02]  /*0530*/  LEA R17, R52, R15, 0x1 ;  /* 0x0000000f34117211 */ /* 0x000fc400078e08ff */
[----:B------:R-:W-:-:S03]  /*0540*/  LEA.HI.X.SX32 R7, R7, R50, 0x1, P0 ;  /* 0x0000003207077211 */ /* 0x000fc600000f0eff */
[C---:B------:R-:W-:Y:S01]  /*0550*/  IMAD R19, R52.reuse, 0x2, R17 ;  /* 0x0000000234137824 */ /* 0x040fe200078e0211 */
[C---:B------:R-:W-:Y:S01]  /*0560*/  LEA R8, P0, R9.reuse, R48, 0x1 ;  /* 0x0000003009087211 */ /* 0x040fe200078008ff */
[----:B------:R0:W5:Y:S02]  /*0570*/  LDG.E.U16 R37, desc[UR16][R6.64] ;  /* 0x0000001006257981 */ /* 0x000164000c1e1500 */
[----:B-1----:R-:W-:Y:S01]  /*0580*/  IMAD R13, R52, 0x2, R19 ;  /* 0x00000002340d7824 */ /* 0x002fe200078e0213 */
[-C--:B------:R-:W-:Y:S02]  /*0590*/  LEA.HI.X.SX32 R9, R9, R50.reuse, 0x1, P0 ;  /* 0x0000003209097211 */ /* 0x080fe400000f0eff */
[----:B------:R-:W-:Y:S01]  /*05a0*/  LEA.HI.X.SX32 R11, R14, R50, 0x1, P1 ;  /* 0x000000320e0b7211 */ /* 0x000fe200008f0eff */
[----:B------:R-:W-:Y:S01]  /*05b0*/  IMAD R14, R52, 0x2, R13 ;  /* 0x00000002340e7824 */ /* 0x000fe200078e020d */
[C---:B------:R-:W-:Y:S01]  /*05c0*/  LEA R2, P0, R15.reuse, R48, 0x1 ;  /* 0x000000300f027211 */ /* 0x040fe200078008ff */
[----:B------:R-:W5:Y:S03]  /*05d0*/  LDG.E.U16 R36, desc[UR16][R8.64] ;  /* 0x0000001008247981 */ /* 0x000f66000c1e1500 */
[----:B------:R-:W-:Y:S01]  /*05e0*/  LEA.HI.X.SX32 R3, R15, R50, 0x1, P0 ;  /* 0x000000320f037211 */ /* 0x000fe200000f0eff */
[----:B------:R1:W5:Y:S01]  /*05f0*/  LDG.E.U16 R38, desc[UR16][R10.64] ;  /* 0x000000100a267981 */ /* 0x000362000c1e1500 */
[----:B0-----:R-:W-:-:S02]  /*0600*/  LEA R4, P0, R17, R48, 0x1 ;  /* 0x0000003011047211 */ /* 0x001fc400078008ff */
[----:B------:R-:W-:Y:S01]  /*0610*/  LEA R15, R52, R14, 0x1 ;  /* 0x0000000e340f7211 */ /* 0x000fe200078e08ff */
[----:B------:R0:W5:Y:S01]  /*0620*/  LDG.E.U16 R39, desc[UR16][R2.64] ;  /* 0x0000001002277981 */ /* 0x000162000c1e1500 */
[----:B------:R-:W-:-:S03]  /*0630*/  LEA.HI.X.SX32 R5, R17, R50, 0x1, P0 ;  /* 0x0000003211057211 */ /* 0x000fc600000f0eff */
[----:B------:R-:W-:Y:S01]  /*0640*/  IMAD R17, R52, 0x2, R15 ;  /* 0x0000000234117824 */ /* 0x000fe200078e020f */
[----:B------:R-:W-:Y:S01]  /*0650*/  LEA R6, P0, R14, R48, 0x1 ;  /* 0x000000300e067211 */ /* 0x000fe200078008ff */
[----:B------:R0:W5:Y:S02]  /*0660*/  LDG.E.U16 R41, desc[UR16][R4.64] ;  /* 0x0000001004297981 */ /* 0x000164000c1e1500 */
[----:B-1----:R-:W-:Y:S01]  /*0670*/  IMAD R11, R52, 0x2, R17 ;  /* 0x00000002340b7824 */ /* 0x002fe200078e0211 */
[----:B------:R-:W-:-:S03]  /*0680*/  LEA.HI.X.SX32 R7, R14, R50, 0x1, P0 ;  /* 0x000000320e077211 */ /* 0x000fc600000f0eff */
[C---:B------:R-:W-:Y:S01]  /*0690*/  IMAD R14, R52.reuse, 0x2, R11 ;  /* 0x00000002340e7824 */ /* 0x040fe200078e020b */
[----:B------:R-:W-:Y:S01]  /*06a0*/  LEA R12, P1, R13, R48, 0x1 ;  /* 0x000000300d0c7211 */ /* 0x000fe200078208ff */
[----:B------:R-:W5:Y:S03]  /*06b0*/  LDG.E.U16 R42, desc[UR16][R6.64] ;  /* 0x00000010062a7981 */ /* 0x000f66000c1e1500 */
[----:B0-----:R-:W-:Y:S02]  /*06c0*/  LEA R2, R52, R14, 0x1 ;  /* 0x0000000e34027211 */ /* 0x001fe400078e08ff */
[----:B------:R-:W-:-:S03]  /*06d0*/  LEA R8, P0, R15, R48, 0x1 ;  /* 0x000000300f087211 */ /* 0x000fc600078008ff */
[C---:B------:R-:W-:Y:S01]  /*06e0*/  IMAD R20, R52.reuse, 0x2, R2 ;  /* 0x0000000234147824 */ /* 0x040fe200078e0202 */
[-C--:B------:R-:W-:Y:S02]  /*06f0*/  LEA.HI.X.SX32 R13, R13, R50.reuse, 0x1, P1 ;  /* 0x000000320d0d7211 */ /* 0x080fe400008f0eff */
[----:B------:R-:W-:Y:S01]  /*0700*/  LEA.HI.X.SX32 R9, R15, R50, 0x1, P0 ;  /* 0x000000320f097211 */ /* 0x000fe200000f0eff */
[----:B------:R-:W-:Y:S01]  /*0710*/  IMAD R3, R52, 0x2, R20 ;  /* 0x0000000234037824 */ /* 0x000fe200078e0214 */
[CC--:B------:R-:W-:Y:S01]  /*0720*/  LEA R10, P1, R11.reuse, R48.reuse, 0x1 ;  /* 0x000000300b0a7211 */ /* 0x0c0fe200078208ff */
[----:B------:R0:W5:Y:S01]  /*0730*/  LDG.E.U16 R40, desc[UR16][R12.64] ;  /* 0x000000100c287981 */ /* 0x000162000c1e1500 */
[----:B------:R-:W-:Y:S01]  /*0740*/  LEA R4, P0, R14, R48, 0x1 ;  /* 0x000000300e047211 */ /* 0x000fe200078008ff */
[----:B------:R-:W-:Y:S01]  /*0750*/  IMAD R21, R52, 0x2, R3 ;  /* 0x0000000234157824 */ /* 0x000fe200078e0203 */
[-C--:B------:R-:W-:Y:S01]  /*0760*/  LEA.HI.X.SX32 R11, R11, R50.reuse, 0x1, P1 ;  /* 0x000000320b0b7211 */ /* 0x080fe200008f0eff */
[----:B------:R1:W5:Y:S01]  /*0770*/  LDG.E.U16 R43, desc[UR16][R8.64] ;  /* 0x00000010082b7981 */ /* 0x000362000c1e1500 */
[----:B------:R-:W-:-:S02]  /*0780*/  LEA.HI.X.SX32 R5, R14, R50, 0x1, P0 ;  /* 0x000000320e057211 */ /* 0x000fc400000f0eff */
[CC--:B------:R-:W-:Y:S01]  /*0790*/  LEA R14, P1, R3.reuse, R48.reuse, 0x1 ;  /* 0x00000030030e7211 */ /* 0x0c0fe200078208ff */
[----:B------:R1:W5:Y:S01]  /*07a0*/  LDG.E.U16 R44, desc[UR16][R10.64] ;  /* 0x000000100a2c7981 */ /* 0x000362000c1e1500 */
[C---:B0-----:R-:W-:Y:S02]  /*07b0*/  LEA R12, P0, R2.reuse, R48, 0x1 ;  /* 0x00000030020c7211 */ /* 0x041fe400078008ff */
[-C--:B------:R-:W-:Y:S01]  /*07c0*/  LEA.HI.X.SX32 R15, R3, R50.reuse, 0x1, P1 ;  /* 0x00000032030f7211 */ /* 0x080fe200008f0eff */
[----:B------:R0:W5:Y:S01]  /*07d0*/  LDG.E.U16 R45, desc[UR16][R4.64] ;  /* 0x00000010042d7981 */ /* 0x000162000c1e1500 */
[----:B------:R-:W-:Y:S02]  /*07e0*/  LEA.HI.X.SX32 R13, R2, R50, 0x1, P0 ;  /* 0x00000032020d7211 */ /* 0x000fe400000f0eff */
[----:B------:R-:W-:Y:S01]  /*07f0*/  LEA R3, R52, R21, 0x1 ;  /* 0x0000001534037211 */ /* 0x000fe200078e08ff */
[----:B------:R0:W5:Y:S01]  /*0800*/  LDG.E.U16 R46, desc[UR16][R14.64] ;  /* 0x000000100e2e7981 */ /* 0x000162000c1e1500 */
[----:B-1----:R-:W-:-:S02]  /*0810*/  LEA R8, P0, R21, R48, 0x1 ;  /* 0x0000003015087211 */ /* 0x002fc400078008ff */
[----:B------:R-:W-:Y:S01]  /*0820*/  LEA R10, P1, R3, R48, 0x1 ;  /* 0x00000030030a7211 */ /* 0x000fe200078208ff */
[----:B------:R-:W5:Y:S01]  /*0830*/  LDG.E.U16 R13, desc[UR16][R12.64] ;  /* 0x000000100c0d7981 */ /* 0x000f62000c1e1500 */
[----:B------:R-:W-:Y:S02]  /*0840*/  LEA.HI.X.SX32 R9, R21, R50, 0x1, P0 ;  /* 0x0000003215097211 */ /* 0x000fe400000f0eff */
[----:B------:R-:W-:Y:S01]  /*0850*/  LEA R2, P0, R19, R48, 0x1 ;  /* 0x0000003013027211 */ /* 0x000fe200078008ff */
[----:B------:R-:W-:Y:S01]  /*0860*/  IMAD R21, R52, 0x2, R3 ;  /* 0x0000000234157824 */ /* 0x000fe200078e0203 */
[-C--:B------:R-:W-:Y:S02]  /*0870*/  LEA.HI.X.SX32 R11, R3, R50.reuse, 0x1, P1 ;  /* 0x00000032030b7211 */ /* 0x080fe400008f0eff */
[----:B------:R-:W-:Y:S01]  /*0880*/  LEA.HI.X.SX32 R3, R19, R50, 0x1, P0 ;  /* 0x0000003213037211 */ /* 0x000fe200000f0eff */
[----:B------:R1:W5:Y:S01]  /*0890*/  LDG.E.U16 R9, desc[UR16][R8.64] ;  /* 0x0000001008097981 */ /* 0x000362000c1e1500 */
[----:B0-----:R-:W-:-:S02]  /*08a0*/  LEA R4, P0, R17, R48, 0x1 ;  /* 0x0000003011047211 */ /* 0x001fc400078008ff */
[C---:B------:R-:W-:Y:S01]  /*08b0*/  LEA R6, P1, R20.reuse, R48, 0x1 ;  /* 0x0000003014067211 */ /* 0x040fe200078208ff */
[----:B------:R-:W5:Y:S01]  /*08c0*/  LDG.E.U16 R11, desc[UR16][R10.64] ;  /* 0x000000100a0b7981 */ /* 0x000f62000c1e1500 */
[----:B------:R-:W-:Y:S02]  /*08d0*/  LEA.HI.X.SX32 R5, R17, R50, 0x1, P0 ;  /* 0x0000003211057211 */ /* 0x000fe400000f0eff */
[C---:B------:R-:W-:Y:S01]  /*08e0*/  LEA R14, P0, R21.reuse, R48, 0x1 ;  /* 0x00000030150e7211 */ /* 0x040fe200078008ff */
[----:B------:R0:W5:Y:S01]  /*08f0*/  LDG.E.U16 R12, desc[UR16][R2.64] ;  /* 0x00000010020c7981 */ /* 0x000162000c1e1500 */
[-C--:B------:R-:W-:Y:S02]  /*0900*/  LEA.HI.X.SX32 R7, R20, R50.reuse, 0x1, P1 ;  /* 0x0000003214077211 */ /* 0x080fe400008f0eff */
[----:B------:R-:W-:Y:S01]  /*0910*/  LEA.HI.X.SX32 R15, R21, R50, 0x1, P0 ;  /* 0x00000032150f7211 */ /* 0x000fe200000f0eff */
[----:B------:R-:W5:Y:S04]  /*0920*/  LDG.E.U16 R4, desc[UR16][R4.64] ;  /* 0x0000001004047981 */ /* 0x000f68000c1e1500 */
[----:B------:R0:W5:Y:S04]  /*0930*/  LDG.E.U16 R6, desc[UR16][R6.64] ;  /* 0x0000001006067981 */ /* 0x000168000c1e1500 */
[----:B------:R-:W5:Y:S01]  /*0940*/  LDG.E.U16 R14, desc[UR16][R14.64] ;  /* 0x000000100e0e7981 */ /* 0x000f62000c1e1500 */
[----:B------:R-:W0:Y:S01]  /*0950*/  S2UR UR7, SR_CgaCtaId ;  /* 0x00000000000779c3 */ /* 0x000e220000008800 */
[----:B-1----:R-:W-:Y:S01]  /*0960*/  SHF.R.S32.HI R8, RZ, 0x6, R252 ;  /* 0x00000006ff087819 */ /* 0x002fe200000114fc */
[----:B------:R-:W-:Y:S01]  /*0970*/  IMAD.SHL.U32 R17, R16, 0x2, RZ ;  /* 0x0000000210117824 */ /* 0x000fe200078e00ff */
[----:B------:R-:W-:-:S02]  /*0980*/  UMOV UR4, 0x400 ;  /* 0x0000040000047882 */ /* 0x000fc40000000000 */
[----:B------:R-:W-:Y:S02]  /*0990*/  SGXT R8, R8, 0x1 ;  /* 0x000000010808781a */ /* 0x000fe40000000200 */
[----:B------:R-:W-:Y:S02]  /*09a0*/  ISETP.GE.AND P0, PT, R88, 0x1, PT ;  /* 0x000000015800780c */ /* 0x000fe40003f06270 */
[----:B------:R-:W-:-:S04]  /*09b0*/  LOP3.LUT R17, R17, 0x90, R8, 0x78, !PT ;  /* 0x0000009011117812 */ /* 0x000fc800078e7808 */
[C---:B------:R-:W-:Y:S02]  /*09c0*/  LOP3.LUT R8, R17.reuse, 0x20, RZ, 0x3c, !PT ;  /* 0x0000002011087812 */ /* 0x040fe400078e3cff */
[C---:B0-----:R-:W-:Y:S02]  /*09d0*/  LOP3.LUT R2, R17.reuse, 0x40, RZ, 0x3c, !PT ;  /* 0x0000004011027812 */ /* 0x041fe400078e3cff */
[----:B------:R-:W-:Y:S01]  /*09e0*/  LOP3.LUT R3, R17, 0x60, RZ, 0x3c, !PT ;  /* 0x0000006011037812 */ /* 0x000fe200078e3cff */
[----:B------:R-:W-:Y:S01]  /*09f0*/  ULEA UR7, UR7, UR4, 0x18 ;  /* 0x0000000407077291 */ /* 0x000fe2000f8ec03f */
[----:B------:R-:W-:Y:S01]  /*0a00*/  IMAD.MOV.U32 R218, RZ, RZ, -0x800000 ;  /* 0xff800000ffda7424 */ /* 0x000fe200078e00ff */
[----:B------:R-:W-:Y:S01]  /*0a10*/  MOV R7, 0x3f800000 ;  /* 0x3f80000000077802 */ /* 0x000fe20000000f00 */
[----:B------:R-:W-:Y:S01]  /*0a20*/  IMAD.MOV.U32 R53, RZ, RZ, -0x800000 ;  /* 0xff800000ff357424 */ /* 0x000fe200078e00ff */
[----:B------:R-:W-:Y:S02]  /*0a30*/  CS2R R56, SRZ ;  /* 0x0000000000387805 */ /* 0x000fe4000001ff00 */
[----:B------:R-:W-:-:S02]  /*0a40*/  CS2R R58, SRZ ;  /* 0x00000000003a7805 */ /* 0x000fc4000001ff00 */
[----:B------:R-:W-:Y:S02]  /*0a50*/  CS2R R60, SRZ ;  /* 0x00000000003c7805 */ /* 0x000fe4000001ff00 */
[----:B------:R-:W-:Y:S02]  /*0a60*/  CS2R R62, SRZ ;  /* 0x00000000003e7805 */ /* 0x000fe4000001ff00 */
[----:B------:R-:W-:Y:S02]  /*0a70*/  CS2R R64, SRZ ;  /* 0x0000000000407805 */ /* 0x000fe4000001ff00 */
[----:B------:R-:W-:Y:S02]  /*0a80*/  CS2R R66, SRZ ;  /* 0x0000000000427805 */ /* 0x000fe4000001ff00 */
        /* <DEDUP_REMOVED lines=9> */
[----:B------:R-:W-:Y:S01]  /*0b20*/  CS2R R86, SRZ ;  /* 0x0000000000567805 */ /* 0x000fe2000001ff00 */
[----:B--2---:R-:W-:Y:S04]  /*0b30*/  STS.U16 [R17+UR7], R22 ;  /* 0x0000001611007988 */ /* 0x004fe80008000407 */
[----:B---3--:R-:W-:Y:S04]  /*0b40*/  STS.U16 [R17+UR7+0x400], R26 ;  /* 0x0004001a11007988 */ /* 0x008fe80008000407 */
[----:B----4-:R-:W-:Y:S04]  /*0b50*/  STS.U16 [R17+UR7+0x800], R30 ;  /* 0x0008001e11007988 */ /* 0x010fe80008000407 */
[----:B-----5:R-:W-:Y:S04]  /*0b60*/  STS.U16 [R17+UR7+0xc00], R34 ;  /* 0x000c002211007988 */ /* 0x020fe80008000407 */
[----:B------:R-:W-:Y:S04]  /*0b70*/  STS.U16 [R17+UR7+0x1000], R38 ;  /* 0x0010002611007988 */ /* 0x000fe80008000407 */
        /* <DEDUP_REMOVED lines=10> */
[----:B------:R0:W-:Y:S04]  /*0c20*/  STS.U16 [R8+UR7+0x1d00], R9 ;  /* 0x001d000908007988 */ /* 0x0001e80008000407 */
[----:B------:R1:W-:Y:S04]  /*0c30*/  STS.U16 [R2+UR7+0x200], R25 ;  /* 0x0002001902007988 */ /* 0x0003e80008000407 */
[----:B------:R1:W-:Y:S04]  /*0c40*/  STS.U16 [R2+UR7+0x600], R29 ;  /* 0x0006001d02007988 */ /* 0x0003e80008000407 */
[----:B------:R1:W-:Y:S04]  /*0c50*/  STS.U16 [R2+UR7+0xa00], R33 ;  /* 0x000a002102007988 */ /* 0x0003e80008000407 */
[----:B------:R1:W-:Y:S04]  /*0c60*/  STS.U16 [R2+UR7+0xe00], R37 ;  /* 0x000e002502007988 */ /* 0x0003e80008000407 */
[----:B------:R1:W-:Y:S04]  /*0c70*/  STS.U16 [R2+UR7+0x1200], R41 ;  /* 0x0012002902007988 */ /* 0x0003e80008000407 */
[----:B------:R1:W-:Y:S04]  /*0c80*/  STS.U16 [R2+UR7+0x1600], R43 ;  /* 0x0016002b02007988 */ /* 0x0003e80008000407 */
[----:B------:R1:W-:Y:S04]  /*0c90*/  STS.U16 [R2+UR7+0x1a00], R13 ;  /* 0x001a000d02007988 */ /* 0x0003e80008000407 */
[----:B------:R1:W-:Y:S01]  /*0ca0*/  STS.U16 [R2+UR7+0x1e00], R11 ;  /* 0x001e000b02007988 */ /* 0x0003e20008000407 */
[----:B0-----:R-:W-:-:S03]  /*0cb0*/  IMAD.MOV.U32 R8, RZ, RZ, 0x3f800000 ;  /* 0x3f800000ff087424 */ /* 0x001fc600078e00ff */
        /* <DEDUP_REMOVED lines=8> */
[----:B------:R-:W-:Y:S05]  /*0d40*/  @!P0 BRA `(.L_x_0) ;  /* 0x0000002c00b08947 */ /* 0x000fea0003800000 */
[----:B------:R-:W0:Y:S01]  /*0d50*/  LDC.64 R140, c[0x0][0x250] ;  /* 0x00009400ff8c7b82 */ /* 0x000e220000000a00 */
[----:B------:R-:W-:Y:S01]  /*0d60*/  ULDC UR4, c[0x0][0x258] ;  /* 0x0000960000047ab9 */ /* 0x000fe20000000800 */
[----:B------:R-:W-:Y:S01]  /*0d70*/  ULDC.64 UR8, c[0x0][0x220] ;  /* 0x0000880000087ab9 */ /* 0x000fe20000000a00 */
[----:B------:R-:W-:Y:S01]  /*0d80*/  IMAD R5, R16, UR4, RZ ;  /* 0x0000000410057c24 */ /* 0x000fe2000f8e02ff */
[----:B------:R-:W-:Y:S01]  /*0d90*/  ULDC.64 UR4, c[0x0][0x218] ;  /* 0x0000860000047ab9 */ /* 0x000fe20000000a00 */
[----:B------:R-:W-:Y:S01]  /*0da0*/  USHF.R.U32.HI UR12, URZ, 0x4, UR7 ;  /* 0x000000043f0c7899 */ /* 0x000fe20008011607 */
[----:B------:R-:W-:Y:S01]  /*0db0*/  CS2R R56, SRZ ;  /* 0x0000000000387805 */ /* 0x000fe2000001ff00 */
[C---:B------:R-:W-:Y:S01]  /*0dc0*/  IMAD.SHL.U32 R7, R5.reuse, 0x2, RZ ;  /* 0x0000000205077824 */ /* 0x040fe200078e00ff */
[----:B------:R-:W2:Y:S01]  /*0dd0*/  LDC.64 R142, c[0x0][0x260] ;  /* 0x00009800ff8e7b82 */ /* 0x000ea20000000a00 */
[----:B------:R-:W-:Y:S01]  /*0de0*/  IMAD.HI R5, R5, 0x2, RZ ;  /* 0x0000000205057827 */ /* 0x000fe200078e02ff */
[----:B------:R-:W-:Y:S01]  /*0df0*/  USGXT.U32 UR12, UR12, 0xe ;  /* 0x0000000e0c0c789a */ /* 0x000fe20008000000 */
[----:B------:R-:W-:-:S02]  /*0e00*/  CS2R R58, SRZ ;  /* 0x00000000003a7805 */ /* 0x000fc4000001ff00 */
[----:B------:R-:W-:Y:S02]  /*0e10*/  CS2R R60, SRZ ;  /* 0x00000000003c7805 */ /* 0x000fe4000001ff00 */
[----:B------:R-:W-:Y:S02]  /*0e20*/  CS2R R62, SRZ ;  /* 0x00000000003e7805 */ /* 0x000fe4000001ff00 */
[----:B------:R-:W-:Y:S02]  /*0e30*/  CS2R R64, SRZ ;  /* 0x0000000000407805 */ /* 0x000fe4000001ff00 */
[----:B------:R-:W-:Y:S01]  /*0e40*/  CS2R R66, SRZ ;  /* 0x0000000000427805 */ /* 0x000fe2000001ff00 */
[----:B-1----:R-:W1:Y:S01]  /*0e50*/  LDC R32, c[0x0][0x268] ;  /* 0x00009a00ff207b82 */ /* 0x002e620000000800 */
[----:B------:R-:W-:Y:S02]  /*0e60*/  CS2R R68, SRZ ;  /* 0x0000000000447805 */ /* 0x000fe4000001ff00 */
[----:B------:R-:W-:-:S02]  /*0e70*/  CS2R R70, SRZ ;  /* 0x0000000000467805 */ /* 0x000fc4000001ff00 */
[----:B------:R-:W-:Y:S02]  /*0e80*/  CS2R R72, SRZ ;  /* 0x0000000000487805 */ /* 0x000fe4000001ff00 */
[----:B------:R-:W-:Y:S02]  /*0e90*/  CS2R R74, SRZ ;  /* 0x00000000004a7805 */ /* 0x000fe4000001ff00 */
[----:B------:R-:W-:Y:S02]  /*0ea0*/  CS2R R76, SRZ ;  /* 0x00000000004c7805 */ /* 0x000fe4000001ff00 */
[----:B------:R-:W-:Y:S02]  /*0eb0*/  CS2R R78, SRZ ;  /* 0x00000000004e7805 */ /* 0x000fe4000001ff00 */
[----:B------:R-:W-:Y:S01]  /*0ec0*/  CS2R R80, SRZ ;  /* 0x0000000000507805 */ /* 0x000fe2000001ff00 */
[----:B0-----:R-:W-:Y:S01]  /*0ed0*/  IMAD R6, R18, R141, RZ ;  /* 0x0000008d12067224 */ /* 0x001fe200078e02ff */
[----:B------:R-:W-:Y:S01]  /*0ee0*/  CS2R R82, SRZ ;  /* 0x0000000000527805 */ /* 0x000fe2000001ff00 */
[----:B------:R-:W-:Y:S01]  /*0ef0*/  IMAD R140, R140, UR6, RZ ;  /* 0x000000068c8c7c24 */ /* 0x000fe2000f8e02ff */
[----:B------:R-:W-:Y:S01]  /*0f00*/  CS2R R84, SRZ ;  /* 0x0000000000547805 */ /* 0x000fe2000001ff00 */
[C---:B------:R-:W-:Y:S01]  /*0f10*/  IMAD R8, R141.reuse, 0x2, R6 ;  /* 0x000000028d087824 */ /* 0x040fe200078e0206 */
[----:B------:R-:W-:Y:S01]  /*0f20*/  CS2R R86, SRZ ;  /* 0x0000000000567805 */ /* 0x000fe2000001ff00 */
[----:B------:R-:W-:Y:S01]  /*0f30*/  IMAD.SHL.U32 R4, R140, 0x2, RZ ;  /* 0x000000028c047824 */ /* 0x000fe200078e00ff */
[----:B------:R-:W-:Y:S01]  /*0f40*/  ULDC UR18, c[0x0][0x238] ;  /* 0x00008e0000127ab9 */ /* 0x000fe20000000800 */
[----:B--2---:R-:W-:Y:S01]  /*0f50*/  IMAD R142, R142, UR6, RZ ;  /* 0x000000068e8e7c24 */ /* 0x004fe2000f8e02ff */
[----:B------:R-:W-:Y:S01]  /*0f60*/  LEA R10, R141, R8, 0x1 ;  /* 0x000000088d0a7211 */ /* 0x000fe200078e08ff */
[----:B------:R-:W-:Y:S01]  /*0f70*/  IMAD R9, R16, R143, RZ ;  /* 0x0000008f10097224 */ /* 0x000fe200078e02ff */
[----:B------:R-:W-:Y:S01]  /*0f80*/  IADD3 R207, P0, P1, R7, UR4, R4 ;  /* 0x0000000407cf7c10 */ /* 0x000fe2000f91e004 */
[----:B------:R-:W-:Y:S01]  /*0f90*/  IMAD.HI R140, R140, 0x2, RZ ;  /* 0x000000028c8c7827 */ /* 0x000fe200078e02ff */
[----:B------:R-:W-:Y:S01]  /*0fa0*/  UMOV UR4, URZ ;  /* 0x0000003f00047c82 */ /* 0x000fe20008000000 */
[----:B------:R-:W-:Y:S01]  /*0fb0*/  UMOV UR15, 0x40000040 ;  /* 0x40000040000f7882 */ /* 0x000fe20000000000 */
[----:B------:R-:W-:Y:S01]  /*0fc0*/  SHF.L.U32 R20, R9, 0x1, RZ ;  /* 0x0000000109147819 */ /* 0x000fe200000006ff */
[----:B------:R-:W-:Y:S01]  /*0fd0*/  IMAD R12, R141, 0x2, R10 ;  /* 0x000000028d0c7824 */ /* 0x000fe200078e020a */
[----:B------:R-:W-:Y:S01]  /*0fe0*/  IADD3.X R29, R5, UR5, R140, P0, P1 ;  /* 0x00000005051d7c10 */ /* 0x000fe200087e248c */
[----:B------:R-:W-:Y:S01]  /*0ff0*/  IMAD.SHL.U32 R7, R142, 0x2, RZ ;  /* 0x000000028e077824 */ /* 0x000fe200078e00ff */
[----:B------:R-:W-:Y:S01]  /*1000*/  LEA R144, P2, R6, R207, 0x1 ;  /* 0x000000cf06907211 */ /* 0x000fe200078408ff */
[----:B-1----:R-:W-:Y:S01]  /*1010*/  IMAD R11, R18, R32, RZ ;  /* 0x00000020120b7224 */ /* 0x002fe200078e02ff */
[C---:B------:R-:W-:Y:S01]  /*1020*/  LEA R14, R141.reuse, R12, 0x1 ;  /* 0x0000000c8d0e7211 */ /* 0x040fe200078e08ff */
[----:B------:R-:W-:Y:S01]  /*1030*/  IMAD.HI R142, R142, 0x2, RZ ;  /* 0x000000028e8e7827 */ /* 0x000fe200078e02ff */
[----:B------:R-:W-:Y:S01]  /*1040*/  IADD3 R30, P0, P1, R20, UR8, R7 ;  /* 0x00000008141e7c10 */ /* 0x000fe2000f91e007 */
[----:B------:R-:W-:Y:S01]  /*1050*/  UIADD3 UR8, UR7, 0x2000, URZ ;  /* 0x0000200007087890 */ /* 0x000fe2000fffe03f */
[----:B------:R-:W-:Y:S01]  /*1060*/  LEA.HI.X.SX32 R145, R6, R29, 0x1, P2 ;  /* 0x0000001d06917211 */ /* 0x000fe200010f0eff */
[C---:B------:R-:W-:Y:S01]  /*1070*/  IMAD R4, R141.reuse, 0x2, R14 ;  /* 0x000000028d047824 */ /* 0x040fe200078e020e */
[-C--:B------:R-:W-:Y:S01]  /*1080*/  LEA R146, P3, R8, R207.reuse, 0x1 ;  /* 0x000000cf08927211 */ /* 0x080fe200078608ff */
[----:B------:R-:W-:Y:S01]  /*1090*/  IMAD R7, R32, 0x2, R11 ;  /* 0x0000000220077824 */ /* 0x000fe200078e020b */
[----:B------:R-:W-:Y:S01]  /*10a0*/  LEA R148, P4, R10, R207, 0x1 ;  /* 0x000000cf0a947211 */ /* 0x000fe200078808ff */
[C---:B------:R-:W-:Y:S01]  /*10b0*/  IMAD R16, R141.reuse, 0x2, R4 ;  /* 0x000000028d107824 */ /* 0x040fe200078e0204 */
[----:B------:R-:W-:Y:S01]  /*10c0*/  LEA.HI.X.SX32 R147, R8, R29, 0x1, P3 ;  /* 0x0000001d08937211 */ /* 0x000fe200018f0eff */
[----:B------:R-:W-:Y:S01]  /*10d0*/  IMAD R13, R32, 0x2, R7 ;  /* 0x00000002200d7824 */ /* 0x000fe200078e0207 */
[----:B------:R-:W-:Y:S01]  /*10e0*/  LEA R150, P2, R12, R207, 0x1 ;  /* 0x000000cf0c967211 */ /* 0x000fe200078408ff */
[C---:B------:R-:W-:Y:S01]  /*10f0*/  IMAD R18, R141.reuse, 0x2, R16 ;  /* 0x000000028d127824 */ /* 0x040fe200078e0210 */
[-C--:B------:R-:W-:Y:S01]  /*1100*/  LEA.HI.X.SX32 R149, R10, R29.reuse, 0x1, P4 ;  /* 0x0000001d0a957211 */ /* 0x080fe200020f0eff */
[----:B------:R-:W-:Y:S01]  /*1110*/  IMAD R15, R32, 0x2, R13 ;  /* 0x00000002200f7824 */ /* 0x000fe200078e020d */
[----:B------:R-:W-:Y:S01]  /*1120*/  LEA.HI.X.SX32 R151, R12, R29, 0x1, P2 ;  /* 0x0000001d0c977211 */ /* 0x000fe200010f0eff */
[----:B------:R-:W-:Y:S01]  /*1130*/  IMAD R20, R141, 0x2, R18 ;  /* 0x000000028d147824 */ /* 0x000fe200078e0212 */
[-C--:B------:R-:W-:Y:S01]  /*1140*/  LEA R154, P3, R4, R207.reuse, 0x1 ;  /* 0x000000cf049a7211 */ /* 0x080fe200078608ff */
[----:B------:R-:W-:Y:S01]  /*1150*/  IMAD R17, R32, 0x2, R15 ;  /* 0x0000000220117824 */ /* 0x000fe200078e020f */
[----:B------:R-:W-:Y:S01]  /*1160*/  LEA R152, P2, R14, R207, 0x1 ;  /* 0x000000cf0e987211 */ /* 0x000fe200078408ff */
[----:B------:R-:W-:Y:S01]  /*1170*/  IMAD.HI R9, R9, 0x2, RZ ;  /* 0x0000000209097827 */ /* 0x000fe200078e02ff */
[C---:B------:R-:W-:Y:S01]  /*1180*/  LEA R22, R141.reuse, R20, 0x1 ;  /* 0x000000148d167211 */ /* 0x040fe200078e08ff */
[----:B------:R-:W-:Y:S01]  /*1190*/  USHF.R.U32.HI UR14, URZ, 0x4, UR8 ;  /* 0x000000043f0e7899 */ /* 0x000fe20008011608 */
[-C--:B------:R-:W-:Y:S01]  /*11a0*/  LEA.HI.X.SX32 R155, R4, R29.reuse, 0x1, P3 ;  /* 0x0000001d049b7211 */ /* 0x080fe200018f0eff */
[----:B------:R-:W-:Y:S01]  /*11b0*/  UIADD3 UR8, UP0, UR12, 0x80, URZ ;  /* 0x000000800c087890 */ /* 0x000fe2000ff1e03f */
[----:B------:R-:W-:Y:S01]  /*11c0*/  LEA.HI.X.SX32 R153, R14, R29, 0x1, P2 ;  /* 0x0000001d0e997211 */ /* 0x000fe200010f0eff */
[C---:B------:R-:W-:Y:S01]  /*11d0*/  IMAD R24, R141.reuse, 0x2, R22 ;  /* 0x000000028d187824 */ /* 0x040fe200078e0216 */
[-C--:B------:R-:W-:Y:S01]  /*11e0*/  LEA R156, P2, R16, R207.reuse, 0x1 ;  /* 0x000000cf109c7211 */ /* 0x080fe200078408ff */
[----:B------:R-:W-:Y:S01]  /*11f0*/  USGXT.U32 UR14, UR14, 0xe ;  /* 0x0000000e0e0e789a */ /* 0x000fe20008000000 */
[----:B------:R-:W-:Y:S01]  /*1200*/  LEA R158, P3, R18, R207, 0x1 ;  /* 0x000000cf129e7211 */ /* 0x000fe200078608ff */
[----:B------:R-:W-:Y:S01]  /*1210*/  UMOV UR5, URZ ;  /* 0x0000003f00057c82 */ /* 0x000fe20008000000 */
[----:B------:R-:W-:-:S02]  /*1220*/  LEA R6, R141, R24, 0x1 ;  /* 0x000000188d067211 */ /* 0x000fc400078e08ff */
[-C--:B------:R-:W-:Y:S02]  /*1230*/  LEA.HI.X.SX32 R157, R16, R29.reuse, 0x1, P2 ;  /* 0x0000001d109d7211 */ /* 0x080fe400010f0eff */
[----:B------:R-:W-:Y:S01]  /*1240*/  LEA.HI.X.SX32 R159, R18, R29, 0x1, P3 ;  /* 0x0000001d129f7211 */ /* 0x000fe200018f0eff */
[C---:B------:R-:W-:Y:S01]  /*1250*/  IMAD R8, R141.reuse, 0x2, R6 ;  /* 0x000000028d087824 */ /* 0x040fe200078e0206 */
[-C--:B------:R-:W-:Y:S02]  /*1260*/  LEA R160, P2, R20, R207.reuse, 0x1 ;  /* 0x000000cf14a07211 */ /* 0x080fe400078408ff */
[----:B------:R-:W-:Y:S01]  /*1270*/  LEA R162, P3, R22, R207, 0x1 ;  /* 0x000000cf16a27211 */ /* 0x000fe200078608ff */
[C---:B------:R-:W-:Y:S01]  /*1280*/  IMAD R10, R141.reuse, 0x2, R8 ;  /* 0x000000028d0a7824 */ /* 0x040fe200078e0208 */
[-C--:B------:R-:W-:Y:S02]  /*1290*/  LEA.HI.X.SX32 R161, R20, R29.reuse, 0x1, P2 ;  /* 0x0000001d14a17211 */ /* 0x080fe400010f0eff */
[----:B------:R-:W-:Y:S01]  /*12a0*/  LEA.HI.X.SX32 R163, R22, R29, 0x1, P3 ;  /* 0x0000001d16a37211 */ /* 0x000fe200018f0eff */
[----:B------:R-:W-:Y:S01]  /*12b0*/  IMAD R12, R141, 0x2, R10 ;  /* 0x000000028d0c7824 */ /* 0x000fe200078e020a */
[----:B------:R-:W-:-:S02]  /*12c0*/  LEA R166, P3, R6, R207, 0x1 ;  /* 0x000000cf06a67211 */ /* 0x000fc400078608ff */
[----:B------:R-:W-:Y:S01]  /*12d0*/  LEA R168, P4, R8, R207, 0x1 ;  /* 0x000000cf08a87211 */ /* 0x000fe200078808ff */
[C---:B------:R-:W-:Y:S01]  /*12e0*/  IMAD R4, R141.reuse, 0x2, R12 ;  /* 0x000000028d047824 */ /* 0x040fe200078e020c */
[-C--:B------:R-:W-:Y:S02]  /*12f0*/  LEA.HI.X.SX32 R167, R6, R29.reuse, 0x1, P3 ;  /* 0x0000001d06a77211 */ /* 0x080fe400018f0eff */
[----:B------:R-:W-:Y:S01]  /*1300*/  LEA.HI.X.SX32 R169, R8, R29, 0x1, P4 ;  /* 0x0000001d08a97211 */ /* 0x000fe200020f0eff */
[C---:B------:R-:W-:Y:S01]  /*1310*/  IMAD R14, R141.reuse, 0x2, R4 ;  /* 0x000000028d0e7824 */ /* 0x040fe200078e0204 */
[-C--:B------:R-:W-:Y:S02]  /*1320*/  LEA R164, P2, R24, R207.reuse, 0x1 ;  /* 0x000000cf18a47211 */ /* 0x080fe400078408ff */
[----:B------:R-:W-:Y:S01]  /*1330*/  LEA R174, P4, R4, R207, 0x1 ;  /* 0x000000cf04ae7211 */ /* 0x000fe200078808ff */
[----:B------:R-:W-:Y:S01]  /*1340*/  IMAD R16, R141, 0x2, R14 ;  /* 0x000000028d107824 */ /* 0x000fe200078e020e */
[----:B------:R-:W-:-:S02]  /*1350*/  LEA.HI.X.SX32 R165, R24, R29, 0x1, P2 ;  /* 0x0000001d18a57211 */ /* 0x000fc400010f0eff */
[----:B------:R-:W-:Y:S01]  /*1360*/  LEA.HI.X.SX32 R175, R4, R29, 0x1, P4 ;  /* 0x0000001d04af7211 */ /* 0x000fe200020f0eff */
[C---:B------:R-:W-:Y:S01]  /*1370*/  IMAD R18, R141.reuse, 0x2, R16 ;  /* 0x000000028d127824 */ /* 0x040fe200078e0210 */
[-C--:B------:R-:W-:Y:S02]  /*1380*/  LEA R170, P2, R10, R207.reuse, 0x1 ;  /* 0x000000cf0aaa7211 */ /* 0x080fe400078408ff */
[----:B------:R-:W-:Y:S01]  /*1390*/  LEA R172, P3, R12, R207, 0x1 ;  /* 0x000000cf0cac7211 */ /* 0x000fe200078608ff */
[C---:B------:R-:W-:Y:S01]  /*13a0*/  IMAD R20, R141.reuse, 0x2, R18 ;  /* 0x000000028d147824 */ /* 0x040fe200078e0212 */
[----:B------:R-:W-:Y:S02]  /*13b0*/  LEA.HI.X.SX32 R171, R10, R29, 0x1, P2 ;  /* 0x0000001d0aab7211 */ /* 0x000fe400010f0eff */
[----:B------:R-:W-:Y:S01]  /*13c0*/  LEA R19, R32, R17, 0x1 ;  /* 0x0000001120137211 */ /* 0x000fe200078e08ff */
[----:B------:R-:W-:Y:S01]  /*13d0*/  IMAD R22, R141, 0x2, R20 ;  /* 0x000000028d167824 */ /* 0x000fe200078e0214 */
[----:B------:R-:W-:-:S02]  /*13e0*/  LEA.HI.X.SX32 R173, R12, R29, 0x1, P3 ;  /* 0x0000001d0cad7211 */ /* 0x000fc400018f0eff */
[-C--:B------:R-:W-:Y:S01]  /*13f0*/  LEA R176, P2, R14, R207.reuse, 0x1 ;  /* 0x000000cf0eb07211 */ /* 0x080fe200078408ff */
[C---:B------:R-:W-:Y:S01]  /*1400*/  IMAD R6, R141.reuse, 0x2, R22 ;  /* 0x000000028d067824 */ /* 0x040fe200078e0216 */
[-C--:B------:R-:W-:Y:S01]  /*1410*/  LEA R180, P4, R18, R207.reuse, 0x1 ;  /* 0x000000cf12b47211 */ /* 0x080fe200078808ff */
[----:B------:R-:W-:Y:S01]  /*1420*/  IMAD R21, R32, 0x2, R19 ;  /* 0x0000000220157824 */ /* 0x000fe200078e0213 */
[----:B------:R-:W-:Y:S01]  /*1430*/  LEA R178, P3, R16, R207, 0x1 ;  /* 0x000000cf10b27211 */ /* 0x000fe200078608ff */
[C---:B------:R-:W-:Y:S01]  /*1440*/  IMAD R8, R141.reuse, 0x2, R6 ;  /* 0x000000028d087824 */ /* 0x040fe200078e0206 */
[-C--:B------:R-:W-:Y:S02]  /*1450*/  LEA.HI.X.SX32 R177, R14, R29.reuse, 0x1, P2 ;  /* 0x0000001d0eb17211 */ /* 0x080fe400010f0eff */
[----:B------:R-:W-:Y:S02]  /*1460*/  LEA.HI.X.SX32 R181, R18, R29, 0x1, P4 ;  /* 0x0000001d12b57211 */ /* 0x000fe400020f0eff */
[----:B------:R-:W-:-:S02]  /*1470*/  LEA R4, R141, R8, 0x1 ;  /* 0x000000088d047211 */ /* 0x000fc400078e08ff */
[----:B------:R-:W-:Y:S02]  /*1480*/  LEA R186, P4, R6, R207, 0x1 ;  /* 0x000000cf06ba7211 */ /* 0x000fe400078808ff */
[----:B------:R-:W-:Y:S01]  /*1490*/  LEA R23, R32, R21, 0x1 ;  /* 0x0000001520177211 */ /* 0x000fe200078e08ff */
[C---:B------:R-:W-:Y:S01]  /*14a0*/  IMAD R10, R141.reuse, 0x2, R4 ;  /* 0x000000028d0a7824 */ /* 0x040fe200078e0204 */
[----:B------:R-:W-:Y:S02]  /*14b0*/  LEA.HI.X.SX32 R179, R16, R29, 0x1, P3 ;  /* 0x0000001d10b37211 */ /* 0x000fe400018f0eff */
[----:B------:R-:W-:Y:S01]  /*14c0*/  LEA R184, P3, R22, R207, 0x1 ;  /* 0x000000cf16b87211 */ /* 0x000fe200078608ff */
[C---:B------:R-:W-:Y:S01]  /*14d0*/  IMAD R12, R141.reuse, 0x2, R10 ;  /* 0x000000028d0c7824 */ /* 0x040fe200078e020a */
[----:B------:R-:W-:Y:S01]  /*14e0*/  LEA.HI.X.SX32 R187, R6, R29, 0x1, P4 ;  /* 0x0000001d06bb7211 */ /* 0x000fe200020f0eff */
[----:B------:R-:W-:Y:S01]  /*14f0*/  IMAD R25, R32, 0x2, R23 ;  /* 0x0000000220197824 */ /* 0x000fe200078e0217 */
[----:B------:R-:W-:Y:S01]  /*1500*/  LEA R182, P2, R20, R207, 0x1 ;  /* 0x000000cf14b67211 */ /* 0x000fe200078408ff */
[----:B------:R-:W-:Y:S01]  /*1510*/  IMAD R14, R141, 0x2, R12 ;  /* 0x000000028d0e7824 */ /* 0x000fe200078e020c */
[----:B------:R-:W-:-:S02]  /*1520*/  LEA.HI.X.SX32 R185, R22, R29, 0x1, P3 ;  /* 0x0000001d16b97211 */ /* 0x000fc400018f0eff */
[----:B------:R-:W-:Y:S02]  /*1530*/  LEA R190, P3, R4, R207, 0x1 ;  /* 0x000000cf04be7211 */ /* 0x000fe400078608ff */
[C---:B------:R-:W-:Y:S02]  /*1540*/  LEA R6, R141.reuse, R14, 0x1 ;  /* 0x0000000e8d067211 */ /* 0x040fe400078e08ff */
[----:B------:R-:W-:Y:S02]  /*1550*/  LEA.HI.X.SX32 R183, R20, R29, 0x1, P2 ;  /* 0x0000001d14b77211 */ /* 0x000fe400010f0eff */
[----:B------:R-:W-:Y:S01]  /*1560*/  LEA R26, R32, R25, 0x1 ;  /* 0x00000019201a7211 */ /* 0x000fe200078e08ff */
[C---:B------:R-:W-:Y:S01]  /*1570*/  IMAD R16, R141.reuse, 0x2, R6 ;  /* 0x000000028d107824 */ /* 0x040fe200078e0206 */
[----:B------:R-:W-:Y:S02]  /*1580*/  LEA R188, P2, R8, R207, 0x1 ;  /* 0x000000cf08bc7211 */ /* 0x000fe400078408ff */
[-C--:B------:R-:W-:Y:S01]  /*1590*/  LEA.HI.X.SX32 R191, R4, R29.reuse, 0x1, P3 ;  /* 0x0000001d04bf7211 */ /* 0x080fe200018f0eff */
[C---:B------:R-:W-:Y:S01]  /*15a0*/  IMAD R4, R141.reuse, 0x2, R16 ;  /* 0x000000028d047824 */ /* 0x040fe200078e0210 */
[----:B------:R-:W-:Y:S01]  /*15b0*/  LEA.HI.X.SX32 R189, R8, R29, 0x1, P2 ;  /* 0x0000001d08bd7211 */ /* 0x000fe200010f0eff */
[----:B------:R-:W-:Y:S01]  /*15c0*/  IMAD R27, R32, 0x2, R26 ;  /* 0x00000002201b7824 */ /* 0x000fe200078e021a */
[-C--:B------:R-:W-:Y:S01]  /*15d0*/  LEA R196, P3, R14, R207.reuse, 0x1 ;  /* 0x000000cf0ec47211 */ /* 0x080fe200078608ff */
[----:B------:R-:W-:Y:S01]  /*15e0*/  IMAD R8, R141, 0x2, R4 ;  /* 0x000000028d087824 */ /* 0x000fe200078e0204 */
[----:B------:R-:W-:-:S02]  /*15f0*/  LEA R192, P4, R10, R207, 0x1 ;  /* 0x000000cf0ac07211 */ /* 0x000fc400078808ff */
[----:B------:R-:W-:Y:S02]  /*1600*/  LEA.HI.X.SX32 R197, R14, R29, 0x1, P3 ;  /* 0x0000001d0ec57211 */ /* 0x000fe400018f0eff */
[----:B------:R-:W-:Y:S02]  /*1610*/  LEA R28, R32, R27, 0x1 ;  /* 0x0000001b201c7211 */ /* 0x000fe400078e08ff */
[----:B------:R-:W-:Y:S02]  /*1620*/  LEA R5, R141, R8, 0x1 ;  /* 0x000000088d057211 */ /* 0x000fe400078e08ff */
[----:B------:R-:W-:Y:S02]  /*1630*/  LEA R202, P3, R4, R207, 0x1 ;  /* 0x000000cf04ca7211 */ /* 0x000fe400078608ff */
[----:B------:R-:W-:Y:S02]  /*1640*/  LEA.HI.X.SX32 R193, R10, R29, 0x1, P4 ;  /* 0x0000001d0ac17211 */ /* 0x000fe400020f0eff */
[----:B------:R-:W-:-:S02]  /*1650*/  LEA R194, P2, R12, R207, 0x1 ;  /* 0x000000cf0cc27211 */ /* 0x000fc400078408ff */
[-C--:B------:R-:W-:Y:S02]  /*1660*/  LEA R198, P4, R6, R207.reuse, 0x1 ;  /* 0x000000cf06c67211 */ /* 0x080fe400078808ff */
[----:B------:R-:W-:Y:S02]  /*1670*/  LEA R206, P5, R5, R207, 0x1 ;  /* 0x000000cf05ce7211 */ /* 0x000fe400078a08ff */
[-C--:B------:R-:W-:Y:S01]  /*1680*/  LEA.HI.X.SX32 R203, R4, R29.reuse, 0x1, P3 ;  /* 0x0000001d04cb7211 */ /* 0x080fe200018f0eff */
[----:B------:R-:W-:Y:S01]  /*1690*/  IMAD R4, R32, 0x2, R28 ;  /* 0x0000000220047824 */ /* 0x000fe200078e021c */
[-C--:B------:R-:W-:Y:S02]  /*16a0*/  LEA.HI.X.SX32 R195, R12, R29.reuse, 0x1, P2 ;  /* 0x0000001d0cc37211 */ /* 0x080fe400010f0eff */
[----:B------:R-:W-:Y:S02]  /*16b0*/  LEA.HI.X.SX32 R199, R6, R29, 0x1, P4 ;  /* 0x0000001d06c77211 */ /* 0x000fe400020f0eff */
[----:B------:R-:W-:-:S02]  /*16c0*/  LEA R200, P2, R16, R207, 0x1 ;  /* 0x000000cf10c87211 */ /* 0x000fc400078408ff */
[----:B------:R-:W-:Y:S02]  /*16d0*/  LEA R204, P4, R8, R207, 0x1 ;  /* 0x000000cf08cc7211 */ /* 0x000fe400078808ff */
[-C--:B------:R-:W-:Y:S01]  /*16e0*/  LEA.HI.X.SX32 R207, R5, R29.reuse, 0x1, P5 ;  /* 0x0000001d05cf7211 */ /* 0x080fe200028f0eff */
[C---:B------:R-:W-:Y:S01]  /*16f0*/  IMAD R5, R32.reuse, 0x2, R4 ;  /* 0x0000000220057824 */ /* 0x040fe200078e0204 */
[----:B------:R-:W-:Y:S01]  /*1700*/  IADD3.X R142, R9, UR9, R142, P0, P1 ;  /* 0x00000009098e7c10 */ /* 0x000fe200087e248e */
[----:B------:R-:W-:Y:S01]  /*1710*/  UIADD3.X UR9, UR4, 0x40000040, URZ, UP0, !UPT ;  /* 0x4000004004097890 */ /* 0x000fe200087fe43f */
[C---:B------:R-:W-:Y:S01]  /*1720*/  LEA R210, P1, R7.reuse, R30, 0x1 ;  /* 0x0000001e07d27211 */ /* 0x040fe200078208ff */
[----:B------:R-:W-:Y:S01]  /*1730*/  IMAD R6, R32, 0x2, R5 ;  /* 0x0000000220067824 */ /* 0x000fe200078e0205 */
[-C--:B------:R-:W-:Y:S01]  /*1740*/  LEA.HI.X.SX32 R205, R8, R29.reuse, 0x1, P4 ;  /* 0x0000001d08cd7211 */ /* 0x080fe200020f0eff */
[----:B------:R-:W-:Y:S01]  /*1750*/  UIADD3 UR10, UP0, UR14, 0x2, URZ ;  /* 0x000000020e0a7890 */ /* 0x000fe2000ff1e03f */
[----:B------:R-:W-:Y:S01]  /*1760*/  LEA.HI.X.SX32 R211, R7, R142, 0x1, P1 ;  /* 0x0000008e07d37211 */ /* 0x000fe200008f0eff */
[----:B------:R-:W-:Y:S01]  /*1770*/  UIADD3.64 UR20, UR8, 0x80, URZ ;  /* 0x0000008008147897 */ /* 0x000fe2000fffe03f */
[----:B------:R-:W-:Y:S01]  /*1780*/  LEA R7, R32, R6, 0x1 ;  /* 0x0000000620077211 */ /* 0x000fe200078e08ff */
[----:B------:R-:W-:Y:S01]  /*1790*/  UIADD3.X UR11, UR5, 0x40000040, URZ, UP0, !UPT ;  /* 0x40000040050b7890 */ /* 0x000fe200087fe43f */
[----:B------:R-:W-:Y:S01]  /*17a0*/  LEA.HI.X.SX32 R201, R16, R29, 0x1, P2 ;  /* 0x0000001d10c97211 */ /* 0x000fe200010f0eff */
[----:B------:R-:W-:Y:S01]  /*17b0*/  UIADD3.64 UR24, UR8, 0x100, URZ ;  /* 0x0000010008187897 */ /* 0x000fe2000fffe03f */
[-C--:B------:R-:W-:Y:S01]  /*17c0*/  LEA R208, P0, R11, R30.reuse, 0x1 ;  /* 0x0000001e0bd07211 */ /* 0x080fe200078008ff */
[C---:B------:R-:W-:Y:S01]  /*17d0*/  IMAD R8, R32.reuse, 0x2, R7 ;  /* 0x0000000220087824 */ /* 0x040fe200078e0207 */
[----:B------:R-:W-:Y:S01]  /*17e0*/  LEA R212, P2, R13, R30, 0x1 ;  /* 0x0000001e0dd47211 */ /* 0x000fe200078408ff */
[----:B------:R-:W-:Y:S01]  /*17f0*/  UIADD3.64 UR22, UR10, 0x2, URZ ;  /* 0x000000020a167897 */ /* 0x000fe2000fffe03f */
[----:B------:R-:W-:Y:S01]  /*1800*/  LEA.HI.X.SX32 R209, R11, R142, 0x1, P0 ;  /* 0x0000008e0bd17211 */ /* 0x000fe200000f0eff */
[C---:B------:R-:W-:Y:S01]  /*1810*/  IMAD R9, R32.reuse, 0x2, R8 ;  /* 0x0000000220097824 */ /* 0x040fe200078e0208 */
[----:B------:R-:W-:Y:S01]  /*1820*/  LEA R214, P0, R15, R30, 0x1 ;  /* 0x0000001e0fd67211 */ /* 0x000fe200078008ff */
[----:B------:R-:W-:Y:S01]  /*1830*/  UIADD3.64 UR26, UR10, 0x4, URZ ;  /* 0x000000040a1a7897 */ /* 0x000fe2000fffe03f */
[----:B------:R-:W-:Y:S01]  /*1840*/  LEA.HI.X.SX32 R213, R13, R142, 0x1, P2 ;  /* 0x0000008e0dd57211 */ /* 0x000fe200010f0eff */
[----:B------:R-:W-:Y:S01]  /*1850*/  IMAD R10, R32, 0x2, R9 ;  /* 0x00000002200a7824 */ /* 0x000fe200078e0209 */
[----:B------:R-:W-:-:S02]  /*1860*/  LEA R134, P2, R21, R30, 0x1 ;  /* 0x0000001e15867211 */ /* 0x000fc400078408ff */
[----:B------:R-:W-:Y:S02]  /*1870*/  LEA.HI.X.SX32 R215, R15, R142, 0x1, P0 ;  /* 0x0000008e0fd77211 */ /* 0x000fe400000f0eff */
[----:B------:R-:W-:Y:S02]  /*1880*/  LEA R138, P0, R17, R30, 0x1 ;  /* 0x0000001e118a7211 */ /* 0x000fe400078008ff */
[----:B------:R-:W-:Y:S02]  /*1890*/  LEA.HI.X.SX32 R135, R21, R142, 0x1, P2 ;  /* 0x0000008e15877211 */ /* 0x000fe400010f0eff */
[----:B------:R-:W-:Y:S02]  /*18a0*/  LEA R128, P2, R26, R30, 0x1 ;  /* 0x0000001e1a807211 */ /* 0x000fe400078408ff */
[----:B------:R-:W-:Y:S02]  /*18b0*/  LEA R11, R32, R10, 0x1 ;  /* 0x0000000a200b7211 */ /* 0x000fe400078e08ff */
[----:B------:R-:W-:-:S02]  /*18c0*/  LEA.HI.X.SX32 R139, R17, R142, 0x1, P0 ;  /* 0x0000008e118b7211 */ /* 0x000fc400000f0eff */
[-C--:B------:R-:W-:Y:S01]  /*18d0*/  LEA R136, P1, R19, R30.reuse, 0x1 ;  /* 0x0000001e13887211 */ /* 0x080fe200078208ff */
[----:B------:R-:W-:Y:S01]  /*18e0*/  IMAD R12, R32, 0x2, R11 ;  /* 0x00000002200c7824 */ /* 0x000fe200078e020b */
[----:B------:R-:W-:Y:S02]  /*18f0*/  LEA R132, P0, R23, R30, 0x1 ;  /* 0x0000001e17847211 */ /* 0x000fe400078008ff */
[----:B------:R-:W-:Y:S02]  /*1900*/  LEA.HI.X.SX32 R129, R26, R142, 0x1, P2 ;  /* 0x0000008e1a817211 */ /* 0x000fe400010f0eff */
[----:B------:R-:W-:Y:S02]  /*1910*/  LEA R122, P2, R4, R30, 0x1 ;  /* 0x0000001e047a7211 */ /* 0x000fe400078408ff */
[-C--:B------:R-:W-:Y:S02]  /*1920*/  LEA.HI.X.SX32 R137, R19, R142.reuse, 0x1, P1 ;  /* 0x0000008e13897211 */ /* 0x080fe400008f0eff */
[----:B------:R-:W-:-:S02]  /*1930*/  LEA.HI.X.SX32 R133, R23, R142, 0x1, P0 ;  /* 0x0000008e17857211 */ /* 0x000fc400000f0eff */
[-C--:B------:R-:W-:Y:S02]  /*1940*/  LEA R130, P1, R25, R30.reuse, 0x1 ;  /* 0x0000001e19827211 */ /* 0x080fe400078208ff */
[----:B------:R-:W-:Y:S02]  /*1950*/  LEA R126, P0, R27, R30, 0x1 ;  /* 0x0000001e1b7e7211 */ /* 0x000fe400078008ff */
[-C--:B------:R-:W-:Y:S01]  /*1960*/  LEA.HI.X.SX32 R123, R4, R142.reuse, 0x1, P2 ;  /* 0x0000008e047b7211 */ /* 0x080fe200010f0eff */
[C---:B------:R-:W-:Y:S01]  /*1970*/  IMAD R4, R32.reuse, 0x2, R12 ;  /* 0x0000000220047824 */ /* 0x040fe200078e020c */
[-C--:B------:R-:W-:Y:S02]  /*1980*/  LEA.HI.X.SX32 R131, R25, R142.reuse, 0x1, P1 ;  /* 0x0000008e19837211 */ /* 0x080fe400008f0eff */
[----:B------:R-:W-:Y:S01]  /*1990*/  LEA.HI.X.SX32 R127, R27, R142, 0x1, P0 ;  /* 0x0000008e1b7f7211 */ /* 0x000fe200000f0eff */
[----:B------:R-:W-:Y:S01]  /*19a0*/  IMAD R13, R32, 0x2, R4 ;  /* 0x00000002200d7824 */ /* 0x000fe200078e0204 */
[----:B------:R-:W-:-:S02]  /*19b0*/  LEA R124, P1, R28, R30, 0x1 ;  /* 0x0000001e1c7c7211 */ /* 0x000fc400078208ff */
[C---:B------:R-:W-:Y:S02]  /*19c0*/  LEA R120, P0, R5.reuse, R30, 0x1 ;  /* 0x0000001e05787211 */ /* 0x040fe400078008ff */
[-C--:B------:R-:W-:Y:S02]  /*19d0*/  LEA.HI.X.SX32 R125, R28, R142.reuse, 0x1, P1 ;  /* 0x0000008e1c7d7211 */ /* 0x080fe400008f0eff */
[----:B------:R-:W-:Y:S02]  /*19e0*/  LEA.HI.X.SX32 R121, R5, R142, 0x1, P0 ;  /* 0x0000008e05797211 */ /* 0x000fe400000f0eff */
[-C--:B------:R-:W-:Y:S02]  /*19f0*/  LEA R118, P1, R6, R30.reuse, 0x1 ;  /* 0x0000001e06767211 */ /* 0x080fe400078208ff */
[----:B------:R-:W-:Y:S02]  /*1a00*/  LEA R5, R32, R13, 0x1 ;  /* 0x0000000d20057211 */ /* 0x000fe400078e08ff */
[----:B------:R-:W-:-:S02]  /*1a10*/  LEA R116, P2, R7, R30, 0x1 ;  /* 0x0000001e07747211 */ /* 0x000fc400078408ff */
[-C--:B------:R-:W-:Y:S01]  /*1a20*/  LEA.HI.X.SX32 R119, R6, R142.reuse, 0x1, P1 ;  /* 0x0000008e06777211 */ /* 0x080fe200008f0eff */
[----:B------:R-:W-:Y:S01]  /*1a30*/  IMAD R6, R32, 0x2, R5 ;  /* 0x0000000220067824 */ /* 0x000fe200078e0205 */
[----:B------:R-:W-:Y:S02]  /*1a40*/  LEA.HI.X.SX32 R117, R7, R142, 0x1, P2 ;  /* 0x0000008e07757211 */ /* 0x000fe400010f0eff */
[-C--:B------:R-:W-:Y:S01]  /*1a50*/  LEA R114, P0, R8, R30.reuse, 0x1 ;  /* 0x0000001e08727211 */ /* 0x080fe200078008ff */
[----:B------:R-:W-:Y:S01]  /*1a60*/  IMAD R7, R32, 0x2, R6 ;  /* 0x0000000220077824 */ /* 0x000fe200078e0206 */
[-C--:B------:R-:W-:Y:S02]  /*1a70*/  LEA R110, P2, R10, R30.reuse, 0x1 ;  /* 0x0000001e0a6e7211 */ /* 0x080fe400078408ff */
[----:B------:R-:W-:Y:S02]  /*1a80*/  LEA R112, P1, R9, R30, 0x1 ;  /* 0x0000001e09707211 */ /* 0x000fe400078208ff */
[-C--:B------:R-:W-:Y:S01]  /*1a90*/  LEA.HI.X.SX32 R115, R8, R142.reuse, 0x1, P0 ;  /* 0x0000008e08737211 */ /* 0x080fe200000f0eff */
[----:B------:R-:W-:Y:S01]  /*1aa0*/  IMAD R8, R32, 0x2, R7 ;  /* 0x0000000220087824 */ /* 0x000fe200078e0207 */
[----:B------:R-:W-:-:S02]  /*1ab0*/  LEA.HI.X.SX32 R111, R10, R142, 0x1, P2 ;  /* 0x0000008e0a6f7211 */ /* 0x000fc400010f0eff */
[----:B------:R-:W-:Y:S02]  /*1ac0*/  LEA R104, P2, R4, R30, 0x1 ;  /* 0x0000001e04687211 */ /* 0x000fe400078408ff */
[----:B------:R-:W-:Y:S02]  /*1ad0*/  LEA.HI.X.SX32 R113, R9, R142, 0x1, P1 ;  /* 0x0000008e09717211 */ /* 0x000fe400008f0eff */
[----:B------:R-:W-:Y:S02]  /*1ae0*/  LEA R106, P1, R12, R30, 0x1 ;  /* 0x0000001e0c6a7211 */ /* 0x000fe400078208ff */
[----:B------:R-:W-:Y:S02]  /*1af0*/  LEA.HI.X.SX32 R105, R4, R142, 0x1, P2 ;  /* 0x0000008e04697211 */ /* 0x000fe400010f0eff */
[----:B------:R-:W-:Y:S02]  /*1b00*/  LEA R4, R32, R8, 0x1 ;  /* 0x0000000820047211 */ /* 0x000fe400078e08ff */
[----:B------:R-:W-:-:S02]  /*1b10*/  LEA.HI.X.SX32 R107, R12, R142, 0x1, P1 ;  /* 0x0000008e0c6b7211 */ /* 0x000fc400008f0eff */
[-C--:B------:R-:W-:Y:S01]  /*1b20*/  LEA R100, P1, R5, R30.reuse, 0x1 ;  /* 0x0000001e05647211 */ /* 0x080fe200078208ff */
[----:B------:R-:W-:Y:S01]  /*1b30*/  IMAD R9, R32, 0x2, R4 ;  /* 0x0000000220097824 */ /* 0x000fe200078e0204 */
[-C--:B------:R-:W-:Y:S02]  /*1b40*/  LEA R108, P0, R11, R30.reuse, 0x1 ;  /* 0x0000001e0b6c7211 */ /* 0x080fe400078008ff */
[----:B------:R-:W-:Y:S02]  /*1b50*/  LEA R98, P2, R6, R30, 0x1 ;  /* 0x0000001e06627211 */ /* 0x000fe400078408ff */
[-C--:B------:R-:W-:Y:S01]  /*1b60*/  LEA.HI.X.SX32 R101, R5, R142.reuse, 0x1, P1 ;  /* 0x0000008e05657211 */ /* 0x080fe200008f0eff */
[----:B------:R-:W-:Y:S01]  /*1b70*/  IMAD R5, R32, 0x2, R9 ;  /* 0x0000000220057824 */ /* 0x000fe200078e0209 */
[----:B------:R-:W-:Y:S02]  /*1b80*/  LEA.HI.X.SX32 R109, R11, R142, 0x1, P0 ;  /* 0x0000008e0b6d7211 */ /* 0x000fe400000f0eff */
[----:B------:R-:W-:-:S02]  /*1b90*/  LEA R102, P0, R13, R30, 0x1 ;  /* 0x0000001e0d667211 */ /* 0x000fc400078008ff */
[----:B------:R-:W-:Y:S01]  /*1ba0*/  LEA.HI.X.SX32 R99, R6, R142, 0x1, P2 ;  /* 0x0000008e06637211 */ /* 0x000fe200010f0eff */
[----:B------:R-:W-:Y:S01]  /*1bb0*/  IMAD R6, R32, 0x2, R5 ;  /* 0x0000000220067824 */ /* 0x000fe200078e0205 */
[----:B------:R-:W-:Y:S02]  /*1bc0*/  LEA R92, P2, R4, R30, 0x1 ;  /* 0x0000001e045c7211 */ /* 0x000fe400078408ff */
[----:B------:R-:W-:Y:S02]  /*1bd0*/  LEA.HI.X.SX32 R103, R13, R142, 0x1, P0 ;  /* 0x0000008e0d677211 */ /* 0x000fe400000f0eff */
[-C--:B------:R-:W-:Y:S02]  /*1be0*/  LEA R96, P0, R7, R30.reuse, 0x1 ;  /* 0x0000001e07607211 */ /* 0x080fe400078008ff */
[----:B------:R-:W-:Y:S02]  /*1bf0*/  LEA R94, P1, R8, R30, 0x1 ;  /* 0x0000001e085e7211 */ /* 0x000fe400078208ff */
[----:B------:R-:W-:-:S02]  /*1c00*/  LEA.HI.X.SX32 R93, R4, R142, 0x1, P2 ;  /* 0x0000008e045d7211 */ /* 0x000fc400010f0eff */
[----:B------:R-:W-:Y:S02]  /*1c10*/  LEA R4, R32, R6, 0x1 ;  /* 0x0000000620047211 */ /* 0x000fe400078e08ff */
[-C--:B------:R-:W-:Y:S01]  /*1c20*/  LEA.HI.X.SX32 R97, R7, R142.reuse, 0x1, P0 ;  /* 0x0000008e07617211 */ /* 0x080fe200000f0eff */
[----:B------:R-:W-:Y:S01]  /*1c30*/  IMAD.MOV.U32 R7, RZ, RZ, 0x3f800000 ;  /* 0x3f800000ff077424 */ /* 0x000fe200078e00ff */
[----:B------:R-:W-:Y:S01]  /*1c40*/  LEA.HI.X.SX32 R95, R8, R142, 0x1, P1 ;  /* 0x0000008e085f7211 */ /* 0x000fe200008f0eff */
[----:B------:R-:W-:Y:S01]  /*1c50*/  IMAD.MOV.U32 R8, RZ, RZ, 0x3f800000 ;  /* 0x3f800000ff087424 */ /* 0x000fe200078e00ff */
[-C--:B------:R-:W-:Y:S02]  /*1c60*/  LEA R90, P0, R9, R30.reuse, 0x1 ;  /* 0x0000001e095a7211 */ /* 0x080fe400078008ff */
[-C--:B------:R-:W-:Y:S02]  /*1c70*/  LEA R88, P1, R5, R30.reuse, 0x1 ;  /* 0x0000001e05587211 */ /* 0x080fe400078208ff */
[----:B------:R-:W-:-:S02]  /*1c80*/  LEA R22, P2, R6, R30, 0x1 ;  /* 0x0000001e06167211 */ /* 0x000fc400078408ff */
[----:B------:R-:W-:Y:S02]  /*1c90*/  LEA R20, P3, R4, R30, 0x1 ;  /* 0x0000001e04147211 */ /* 0x000fe400078608ff */
[-C--:B------:R-:W-:Y:S01]  /*1ca0*/  LEA.HI.X.SX32 R91, R9, R142.reuse, 0x1, P0 ;  /* 0x0000008e095b7211 */ /* 0x080fe200000f0eff */
[----:B------:R-:W-:Y:S01]  /*1cb0*/  IMAD.MOV.U32 R9, RZ, RZ, -0x800000 ;  /* 0xff800000ff097424 */ /* 0x000fe200078e00ff */
[-C--:B------:R-:W-:Y:S02]  /*1cc0*/  LEA.HI.X.SX32 R89, R5, R142.reuse, 0x1, P1 ;  /* 0x0000008e05597211 */ /* 0x080fe400008f0eff */
[-C--:B------:R-:W-:Y:S01]  /*1cd0*/  LEA.HI.X.SX32 R23, R6, R142.reuse, 0x1, P2 ;  /* 0x0000008e06177211 */ /* 0x080fe200010f0eff */
[----:B------:R-:W-:Y:S01]  /*1ce0*/  IMAD.MOV.U32 R6, RZ, RZ, RZ ;  /* 0x000000ffff067224 */ /* 0x000fe200078e00ff */
[----:B------:R-:W-:Y:S01]  /*1cf0*/  LEA.HI.X.SX32 R21, R4, R142, 0x1, P3 ;  /* 0x0000008e04157211 */ /* 0x000fe200018f0eff */
[----:B------:R-:W-:Y:S01]  /*1d00*/  IMAD.MOV.U32 R4, RZ, RZ, -0x800000 ;  /* 0xff800000ff047424 */ /* 0x000fe200078e00ff */
[----:B------:R-:W-:-:S07]  /*1d10*/  MOV R5, RZ ;  /* 0x000000ff00057202 */ /* 0x000fce0000000f00 */
.L_x_1:
[----:B------:R-:W-:-:S04]  /*1d20*/  IMAD.WIDE R18, R6, 0x2, R146 ;  /* 0x0000000206127825 */ /* 0x000fc800078e0292 */
[C---:B------:R-:W-:Y:S01]  /*1d30*/  IMAD.WIDE R16, R6.reuse, 0x2, R144 ;  /* 0x0000000206107825 */ /* 0x040fe200078e0290 */
[----:B------:R0:W2:Y:S03]  /*1d40*/  LDG.E.U16 R11, desc[UR16][R18.64] ;  /* 0x00000010120b7981 */ /* 0x0000a6000c1e1500 */
[C---:B------:R-:W-:Y:S01]  /*1d50*/  IMAD.WIDE R36, R6.reuse, 0x2, R156 ;  /* 0x0000000206247825 */ /* 0x040fe200078e029c */
[----:B------:R1:W3:Y:S03]  /*1d60*/  LDG.E.U16 R10, desc[UR16][R16.64] ;  /* 0x00000010100a7981 */ /* 0x0002e6000c1e1500 */
[C---:B------:R-:W-:Y:S01]  /*1d70*/  IMAD.WIDE R34, R6.reuse, 0x2, R154 ;  /* 0x0000000206227825 */ /* 0x040fe200078e029a */
[----:B------:R4:W5:Y:S03]  /*1d80*/  LDG.E.U16 R25, desc[UR16][R36.64] ;  /* 0x0000001024197981 */ /* 0x000966000c1e1500 */
[C---:B0-----:R-:W-:Y:S01]  /*1d90*/  IMAD.WIDE R18, R6.reuse, 0x2, R160 ;  /* 0x0000000206127825 */ /* 0x041fe200078e02a0 */
[----:B------:R0:W5:Y:S03]  /*1da0*/  LDG.E.U16 R15, desc[UR16][R34.64] ;  /* 0x00000010220f7981 */ /* 0x000166000c1e1500 */
[C---:B------:R-:W-:Y:S01]  /*1db0*/  IMAD.WIDE R26, R6.reuse, 0x2, R148 ;  /* 0x00000002061a7825 */ /* 0x040fe200078e0294 */
[----:B------:R0:W2:Y:S03]  /*1dc0*/  LDG.E.U16 R24, desc[UR16][R18.64] ;  /* 0x0000001012187981 */ /* 0x0000a6000c1e1500 */
[C---:B------:R-:W-:Y:S01]  /*1dd0*/  IMAD.WIDE R28, R6.reuse, 0x2, R150 ;  /* 0x00000002061c7825 */ /* 0x040fe200078e0296 */
[----:B------:R0:W5:Y:S03]  /*1de0*/  LDG.E.U16 R13, desc[UR16][R26.64] ;  /* 0x000000101a0d7981 */ /* 0x000166000c1e1500 */
[C---:B------:R-:W-:Y:S01]  /*1df0*/  IMAD.WIDE R32, R6.reuse, 0x2, R152 ;  /* 0x0000000206207825 */ /* 0x040fe200078e0298 */
[----:B------:R0:W5:Y:S03]  /*1e00*/  LDG.E.U16 R12, desc[UR16][R28.64] ;  /* 0x000000101c0c7981 */ /* 0x000166000c1e1500 */
[C---:B-1----:R-:W-:Y:S01]  /*1e10*/  IMAD.WIDE R16, R6.reuse, 0x2, R158 ;  /* 0x0000000206107825 */ /* 0x042fe200078e029e */
[----:B------:R1:W5:Y:S03]  /*1e20*/  LDG.E.U16 R14, desc[UR16][R32.64] ;  /* 0x00000010200e7981 */ /* 0x000366000c1e1500 */
[C---:B------:R-:W-:Y:S01]  /*1e30*/  IMAD.WIDE R40, R6.reuse, 0x2, R164 ;  /* 0x0000000206287825 */ /* 0x040fe200078e02a4 */
[----:B------:R1:W5:Y:S03]  /*1e40*/  LDG.E.U16 R140, desc[UR16][R16.64] ;  /* 0x00000010108c7981 */ /* 0x000366000c1e1500 */
[C---:B------:R-:W-:Y:S01]  /*1e50*/  IMAD.WIDE R38, R6.reuse, 0x2, R162 ;  /* 0x0000000206267825 */ /* 0x040fe200078e02a2 */
[----:B------:R1:W5:Y:S03]  /*1e60*/  LDG.E.U16 R31, desc[UR16][R40.64] ;  /* 0x00000010281f7981 */ /* 0x000366000c1e1500 */
[C---:B----4-:R-:W-:Y:S01]  /*1e70*/  IMAD.WIDE R36, R6.reuse, 0x2, R178 ;  /* 0x0000000206247825 */ /* 0x050fe200078e02b2 */
[----:B------:R4:W5:Y:S03]  /*1e80*/  LDG.E.U16 R30, desc[UR16][R38.64] ;  /* 0x00000010261e7981 */ /* 0x000966000c1e1500 */
[C---:B------:R-:W-:Y:S01]  /*1e90*/  IMAD.WIDE R42, R6.reuse, 0x2, R166 ;  /* 0x00000002062a7825 */ /* 0x040fe200078e02a6 */
[----:B------:R4:W5:Y:S03]  /*1ea0*/  LDG.E.U16 R54, desc[UR16][R36.64] ;  /* 0x0000001024367981 */ /* 0x000966000c1e1500 */
[C---:B0-----:R-:W-:Y:S01]  /*1eb0*/  IMAD.WIDE R34, R6.reuse, 0x2, R176 ;  /* 0x0000000206227825 */ /* 0x041fe200078e02b0 */
[----:B------:R-:W5:Y:S03]  /*1ec0*/  LDG.E.U16 R142, desc[UR16][R42.64] ;  /* 0x000000102a8e7981 */ /* 0x000f66000c1e1500 */
[C---:B------:R-:W-:Y:S01]  /*1ed0*/  IMAD.WIDE R18, R6.reuse, 0x2, R184 ;  /* 0x0000000206127825 */ /* 0x040fe200078e02b8 */
[----:B------:R0:W5:Y:S03]  /*1ee0*/  LDG.E.U16 R52, desc[UR16][R34.64] ;  /* 0x0000001022347981 */ /* 0x000166000c1e1500 */
[C---:B------:R-:W-:Y:S01]  /*1ef0*/  IMAD.WIDE R26, R6.reuse, 0x2, R168 ;  /* 0x00000002061a7825 */ /* 0x040fe200078e02a8 */
[----:B------:R0:W5:Y:S03]  /*1f00*/  LDG.E.U16 R217, desc[UR16][R18.64] ;  /* 0x0000001012d97981 */ /* 0x000166000c1e1500 */
[C---:B------:R-:W-:Y:S01]  /*1f10*/  IMAD.WIDE R28, R6.reuse, 0x2, R170 ;  /* 0x00000002061c7825 */ /* 0x040fe200078e02aa */
[----:B------:R-:W5:Y:S03]  /*1f20*/  LDG.E.U16 R50, desc[UR16][R26.64] ;  /* 0x000000101a327981 */ /* 0x000f66000c1e1500 */
[C---:B-1----:R-:W-:Y:S01]  /*1f30*/  IMAD.WIDE R32, R6.reuse, 0x2, R172 ;  /* 0x0000000206207825 */ /* 0x042fe200078e02ac */
[----:B------:R-:W5:Y:S03]  /*1f40*/  LDG.E.U16 R51, desc[UR16][R28.64] ;  /* 0x000000101c337981 */ /* 0x000f66000c1e1500 */
[C---:B------:R-:W-:Y:S01]  /*1f50*/  IMAD.WIDE R16, R6.reuse, 0x2, R180 ;  /* 0x0000000206107825 */ /* 0x040fe200078e02b4 */
[----:B------:R1:W5:Y:S03]  /*1f60*/  LDG.E.U16 R53, desc[UR16][R32.64] ;  /* 0x0000001020357981 */ /* 0x000366000c1e1500 */
[C---:B------:R-:W-:Y:S01]  /*1f70*/  IMAD.WIDE R40, R6.reuse, 0x2, R192 ;  /* 0x0000000206287825 */ /* 0x040fe200078e02c0 */
[----:B------:R1:W5:Y:S03]  /*1f80*/  LDG.E.U16 R55, desc[UR16][R16.64] ;  /* 0x0000001010377981 */ /* 0x000366000c1e1500 */
[----:B------:R-:W-:-:S02]  /*1f90*/  IMAD.WIDE R44, R6, 0x2, R200 ;  /* 0x00000002062c7825 */ /* 0x000fc400078e02c8 */
[----:B------:R-:W5:Y:S02]  /*1fa0*/  LDG.E.U16 R40, desc[UR16][R40.64] ;  /* 0x0000001028287981 */ /* 0x000f64000c1e1500 */
[C---:B----4-:R-:W-:Y:S02]  /*1fb0*/  IMAD.WIDE R38, R6.reuse, 0x2, R186 ;  /* 0x0000000206267825 */ /* 0x050fe400078e02ba */
[----:B------:R-:W4:Y:S02]  /*1fc0*/  LDG.E.U16 R44, desc[UR16][R44.64] ;  /* 0x000000102c2c7981 */ /* 0x000f24000c1e1500 */
[C---:B------:R-:W-:Y:S02]  /*1fd0*/  IMAD.WIDE R36, R6.reuse, 0x2, R194 ;  /* 0x0000000206247825 */ /* 0x040fe400078e02c2 */
[----:B------:R-:W4:Y:S02]  /*1fe0*/  LDG.E.U16 R38, desc[UR16][R38.64] ;  /* 0x0000001026267981 */ /* 0x000f24000c1e1500 */
[----:B------:R-:W-:-:S02]  /*1ff0*/  IMAD.WIDE R46, R6, 0x2, R202 ;  /* 0x00000002062e7825 */ /* 0x000fc400078e02ca */
[----:B------:R-:W4:Y:S02]  /*2000*/  LDG.E.U16 R36, desc[UR16][R36.64] ;  /* 0x0000001024247981 */ /* 0x000f24000c1e1500 */
[C---:B0-----:R-:W-:Y:S02]  /*2010*/  IMAD.WIDE R34, R6.reuse, 0x2, R188 ;  /* 0x0000000206227825 */ /* 0x041fe400078e02bc */
[----:B------:R-:W4:Y:S02]  /*2020*/  LDG.E.U16 R46, desc[UR16][R46.64] ;  /* 0x000000102e2e7981 */ /* 0x000f24000c1e1500 */
[C---:B------:R-:W-:Y:S02]  /*2030*/  IMAD.WIDE R42, R6.reuse, 0x2, R196 ;  /* 0x00000002062a7825 */ /* 0x040fe400078e02c4 */
[----:B------:R0:W4:Y:S02]  /*2040*/  LDG.E.U16 R35, desc[UR16][R34.64] ;  /* 0x0000001022237981 */ /* 0x000124000c1e1500 */
[----:B------:R-:W-:-:S02]  /*2050*/  IMAD.WIDE R48, R6, 0x2, R204 ;  /* 0x0000000206307825 */ /* 0x000fc400078e02cc */
[----:B------:R-:W4:Y:S02]  /*2060*/  LDG.E.U16 R43, desc[UR16][R42.64] ;  /* 0x000000102a2b7981 */ /* 0x000f24000c1e1500 */
[C---:B------:R-:W-:Y:S02]  /*2070*/  IMAD.WIDE R18, R6.reuse, 0x2, R198 ;  /* 0x0000000206127825 */ /* 0x040fe400078e02c6 */
[----:B------:R-:W4:Y:S02]  /*2080*/  LDG.E.U16 R49, desc[UR16][R48.64] ;  /* 0x0000001030317981 */ /* 0x000f24000c1e1500 */
[C---:B-1----:R-:W-:Y:S02]  /*2090*/  IMAD.WIDE R32, R6.reuse, 0x2, R174 ;  /* 0x0000000206207825 */ /* 0x042fe400078e02ae */
[----:B------:R-:W4:Y:S02]  /*20a0*/  LDG.E.U16 R18, desc[UR16][R18.64] ;  /* 0x0000001012127981 */ /* 0x000f24000c1e1500 */
[----:B------:R-:W-:-:S02]  /*20b0*/  IMAD.WIDE R28, R6, 0x2, R182 ;  /* 0x00000002061c7825 */ /* 0x000fc400078e02b6 */
[----:B------:R-:W4:Y:S02]  /*20c0*/  LDG.E.U16 R216, desc[UR16][R32.64] ;  /* 0x0000001020d87981 */ /* 0x000f24000c1e1500 */
[C---:B------:R-:W-:Y:S02]  /*20d0*/  IMAD.WIDE R26, R6.reuse, 0x2, R190 ;  /* 0x00000002061a7825 */ /* 0x040fe400078e02be */
[----:B------:R-:W4:Y:S02]  /*20e0*/  LDG.E.U16 R218, desc[UR16][R28.64] ;  /* 0x000000101cda7981 */ /* 0x000f24000c1e1500 */
[----:B------:R-:W-:Y:S02]  /*20f0*/  IMAD.WIDE R16, R6, 0x2, R206 ;  /* 0x0000000206107825 */ /* 0x000fe400078e02ce */
[----:B------:R-:W4:Y:S04]  /*2100*/  LDG.E.U16 R220, desc[UR16][R26.64] ;  /* 0x000000101adc7981 */ /* 0x000f28000c1e1500 */
[----:B------:R1:W4:Y:S01]  /*2110*/  LDG.E.U16 R222, desc[UR16][R16.64] ;  /* 0x0000001010de7981 */ /* 0x000322000c1e1500 */
[----:B0-----:R-:W-:-:S02]  /*2120*/  LOP3.LUT R34, R252, 0x3f, RZ, 0xc0, !PT ;  /* 0x0000003ffc227812 */ /* 0x001fc400078ec0ff */
[----:B------:R-:W-:-:S03]  /*2130*/  SHF.R.S32.HI R37, RZ, 0x6, R252 ;  /* 0x00000006ff257819 */ /* 0x000fc600000114fc */
[----:B------:R-:W-:Y:S01]  /*2140*/  IMAD.SHL.U32 R34, R34, 0x2, RZ ;  /* 0x0000000222227824 */ /* 0x000fe200078e00ff */
[----:B------:R-:W-:-:S04]  /*2150*/  SGXT R37, R37, 0x1 ;  /* 0x000000012525781a */ /* 0x000fc80000000200 */
[----:B------:R-:W-:Y:S01]  /*2160*/  LOP3.LUT R37, R34, 0x90, R37, 0x78, !PT ;  /* 0x0000009022257812 */ /* 0x000fe200078e7825 */
[----:B------:R-:W-:Y:S03]  /*2170*/  BAR.SYNC.DEFER_BLOCKING 0x0 ;  /* 0x0000000000007b1d */ /* 0x000fe60000010000 */
[----:B-1----:R-:W-:-:S03]  /*2180*/  LOP3.LUT R17, R37, 0x20, RZ, 0x3c, !PT ;  /* 0x0000002025117812 */ /* 0x002fc600078e3cff */
[----:B------:R-:W-:Y:S01]  /*2190*/  UMOV UR13, 0x40000040 ;  /* 0x40000040000d7882 */ /* 0x000fe20000000000 */
[----:B---3--:R-:W-:Y:S04]  /*21a0*/  STS.U16 [R37+UR7+0x2000], R10 ;  /* 0x0020000a25007988 */ /* 0x008fe80008000407 */
[----:B--2---:R-:W-:Y:S04]  /*21b0*/  STS.U16 [R37+UR7+0x2800], R24 ;  /* 0x0028001825007988 */ /* 0x004fe80008000407 */
[----:B-----5:R-:W-:Y:S04]  /*21c0*/  STS.U16 [R37+UR7+0x2400], R14 ;  /* 0x0024000e25007988 */ /* 0x020fe80008000407 */
[----:B------:R-:W-:Y:S04]  /*21d0*/  STS.U16 [R37+UR7+0x3000], R52 ;  /* 0x0030003425007988 */ /* 0x000fe80008000407 */
[----:B------:R-:W-:Y:S04]  /*21e0*/  STS.U16 [R37+UR7+0x3400], R217 ;  /* 0x003400d925007988 */ /* 0x000fe80008000407 */
[----:B------:R-:W-:Y:S04]  /*21f0*/  STS.U16 [R37+UR7+0x2c00], R50 ;  /* 0x002c003225007988 */ /* 0x000fe80008000407 */
[----:B------:R-:W-:Y:S04]  /*2200*/  STS.U16 [R37+UR7+0x3800], R40 ;  /* 0x0038002825007988 */ /* 0x000fe80008000407 */
[----:B----4-:R-:W-:Y:S04]  /*2210*/  STS.U16 [R37+UR7+0x3c00], R44 ;  /* 0x003c002c25007988 */ /* 0x010fe80008000407 */
        /* <DEDUP_REMOVED lines=16> */
[----:B------:R-:W-:Y:S04]  /*2320*/  STS.U16 [R3+UR7+0x2300], R12 ;  /* 0x0023000c03007988 */ /* 0x000fe80008000407 */
[----:B------:R-:W-:Y:S04]  /*2330*/  STS.U16 [R3+UR7+0x2700], R140 ;  /* 0x0027008c03007988 */ /* 0x000fe80008000407 */
[----:B------:R-:W-:Y:S04]  /*2340*/  STS.U16 [R3+UR7+0x2b00], R142 ;  /* 0x002b008e03007988 */ /* 0x000fe80008000407 */
[----:B------:R1:W-:Y:S04]  /*2350*/  STS.U16 [R3+UR7+0x2f00], R216 ;  /* 0x002f00d803007988 */ /* 0x0003e80008000407 */
[----:B------:R-:W-:Y:S04]  /*2360*/  STS.U16 [R3+UR7+0x3300], R218 ;  /* 0x003300da03007988 */ /* 0x000fe80008000407 */
[----:B------:R-:W-:Y:S04]  /*2370*/  STS.U16 [R3+UR7+0x3700], R220 ;  /* 0x003700dc03007988 */ /* 0x000fe80008000407 */
[----:B------:R-:W-:Y:S04]  /*2380*/  STS.U16 [R3+UR7+0x3b00], R18 ;  /* 0x003b001203007988 */ /* 0x000fe80008000407 */
[----:B------:R2:W-:Y:S01]  /*2390*/  STS.U16 [R3+UR7+0x3f00], R222 ;  /* 0x003f00de03007988 */ /* 0x0005e20008000407 */
[----:B------:R3:W-:Y:S06]  /*23a0*/  MEMBAR.ALL.CTA ;  /* 0x0000000000007992 */ /* 0x0007ec0000008000 */
[----:B---3--:R-:W3:Y:S02]  /*23b0*/  FENCE.VIEW.ASYNC.S ;  /* 0x00000000000073c6 */ /* 0x008ee40000000000 */
[----:B---3--:R-:W-:Y:S06]  /*23c0*/  BAR.SYNC.DEFER_BLOCKING 0x0 ;  /* 0x0000000000007b1d */ /* 0x008fec0000010000 */
[----:B0-----:R-:W-:-:S06]  /*23d0*/  WARPGROUP.ARRIVE ;  /* 0x00000000000079c5 */ /* 0x001fcc0000000000 */
[----:B------:R-:W-:Y:S04]  /*23e0*/  HGMMA.64x64x16.F32 R24, gdesc[UR12].tnspA, RZ, !UPT ;  /* 0x20e000000c1879f0 */ /* 0x000fe8000c7008ff */
[----:B------:R-:W-:Y:S04]  /*23f0*/  HGMMA.64x64x16.F32 R24, gdesc[UR8].tnspA, R24 ;  /* 0x20e00000081879f0 */ /* 0x000fe80008700818 */
[----:B------:R-:W-:Y:S01]  /*2400*/  HGMMA.64x64x16.F32 R24, gdesc[UR20].tnspA, R24 ;  /* 0x20e00000141879f0 */ /* 0x000fe20008700818 */
[----:B------:R-:W-:-:S04]  /*2410*/  IMAD.WIDE R16, R5, 0x2, R210 ;  /* 0x0000000205107825 */ /* 0x000fc800078e02d2 */
[C---:B-1----:R-:W-:Y:S01]  /*2420*/  IMAD.WIDE R216, R5.reuse, 0x2, R214 ;  /* 0x0000000205d87825 */ /* 0x042fe200078e02d6 */
[----:B------:R0:W3:Y:S03]  /*2430*/  LDG.E.U16 R231, desc[UR16][R16.64] ;  /* 0x0000001010e77981 */ /* 0x0000e6000c1e1500 */
[C---:B--2---:R-:W-:Y:S01]  /*2440*/  IMAD.WIDE R222, R5.reuse, 0x2, R134 ;  /* 0x0000000205de7825 */ /* 0x044fe200078e0286 */
[----:B------:R1:W2:Y:S03]  /*2450*/  LDG.E.U16 R11, desc[UR16][R216.64] ;  /* 0x00000010d80b7981 */ /* 0x0002a6000c1e1500 */
[C---:B------:R-:W-:Y:S01]  /*2460*/  IMAD.WIDE R218, R5.reuse, 0x2, R138 ;  /* 0x0000000205da7825 */ /* 0x040fe200078e028a */
[----:B------:R4:W5:Y:S03]  /*2470*/  LDG.E.U16 R10, desc[UR16][R222.64] ;  /* 0x00000010de0a7981 */ /* 0x000966000c1e1500 */
[C---:B------:R-:W-:Y:S01]  /*2480*/  IMAD.WIDE R220, R5.reuse, 0x2, R136 ;  /* 0x0000000205dc7825 */ /* 0x040fe200078e0288 */
[----:B------:R-:W3:Y:S03]  /*2490*/  LDG.E.U16 R19, desc[UR16][R218.64] ;  /* 0x00000010da137981 */ /* 0x000ee6000c1e1500 */
[C---:B0-----:R-:W-:Y:S01]  /*24a0*/  IMAD.WIDE R16, R5.reuse, 0x2, R120 ;  /* 0x0000000205107825 */ /* 0x041fe200078e0278 */
[----:B------:R0:W2:Y:S03]  /*24b0*/  LDG.E.U16 R230, desc[UR16][R220.64] ;  /* 0x00000010dce67981 */ /* 0x0000a6000c1e1500 */
[----:B-1----:R-:W-:-:S02]  /*24c0*/  IMAD.WIDE R216, R5, 0x2, R118 ;  /* 0x0000000205d87825 */ /* 0x002fc400078e0276 */
[----:B------:R-:W5:Y:S02]  /*24d0*/  LDG.E.U16 R16, desc[UR16][R16.64] ;  /* 0x0000001010107981 */ /* 0x000f64000c1e1500 */
[C---:B----4-:R-:W-:Y:S02]  /*24e0*/  IMAD.WIDE R222, R5.reuse, 0x2, R116 ;  /* 0x0000000205de7825 */ /* 0x050fe400078e0274 */
[----:B------:R-:W4:Y:S02]  /*24f0*/  LDG.E.U16 R216, desc[UR16][R216.64] ;  /* 0x00000010d8d87981 */ /* 0x000f24000c1e1500 */
[C---:B0-----:R-:W-:Y:S02]  /*2500*/  IMAD.WIDE R220, R5.reuse, 0x2, R114 ;  /* 0x0000000205dc7825 */ /* 0x041fe400078e0272 */
[----:B------:R0:W4:Y:S02]  /*2510*/  LDG.E.U16 R229, desc[UR16][R222.64] ;  /* 0x00000010dee57981 */ /* 0x000124000c1e1500 */
[----:B------:R-:W-:-:S04]  /*2520*/  IMAD.WIDE R218, R5, 0x2, R112 ;  /* 0x0000000205da7825 */ /* 0x000fc800078e0270 */
[C---:B------:R-:W-:Y:S01]  /*2530*/  IMAD.WIDE R14, R5.reuse, 0x2, R212 ;  /* 0x00000002050e7825 */ /* 0x040fe200078e02d4 */
[----:B------:R-:W2:Y:S01]  /*2540*/  LDG.E.U16 R217, desc[UR16][R220.64] ;  /* 0x00000010dcd97981 */ /* 0x000ea2000c1e1500 */
[----:B------:R-:W-:Y:S02]  /*2550*/  HGMMA.64x64x16.F32 R24, gdesc[UR24].tnspA, R24, gsb0 ;  /* 0x20e00000181879f0 */ /* 0x000fe40008000818 */
[C---:B------:R-:W-:Y:S01]  /*2560*/  IMAD.WIDE R12, R5.reuse, 0x2, R208 ;  /* 0x00000002050c7825 */ /* 0x040fe200078e02d0 */
[----:B------:R1:W4:Y:S03]  /*2570*/  LDG.E.U16 R17, desc[UR16][R218.64] ;  /* 0x00000010da117981 */ /* 0x000326000c1e1500 */
[C---:B------:R-:W-:Y:S01]  /*2580*/  IMAD.WIDE R234, R5.reuse, 0x2, R128 ;  /* 0x0000000205ea7825 */ /* 0x040fe200078e0280 */
[----:B------:R-:W4:Y:S03]  /*2590*/  LDG.E.U16 R15, desc[UR16][R14.64] ;  /* 0x000000100e0f7981 */ /* 0x000f26000c1e1500 */
[C---:B------:R-:W-:Y:S01]  /*25a0*/  IMAD.WIDE R226, R5.reuse, 0x2, R132 ;  /* 0x0000000205e27825 */ /* 0x040fe200078e0284 */
[----:B------:R-:W3:Y:S03]  /*25b0*/  LDG.E.U16 R18, desc[UR16][R12.64] ;  /* 0x000000100c127981 */ /* 0x000ee6000c1e1500 */
[C---:B------:R-:W-:Y:S01]  /*25c0*/  IMAD.WIDE R224, R5.reuse, 0x2, R122 ;  /* 0x0000000205e07825 */ /* 0x040fe200078e027a */
[----:B------:R-:W5:Y:S03]  /*25d0*/  LDG.E.U16 R14, desc[UR16][R234.64] ;  /* 0x00000010ea0e7981 */ /* 0x000f66000c1e1500 */
[C---:B0-----:R-:W-:Y:S01]  /*25e0*/  IMAD.WIDE R222, R5.reuse, 0x2, R106 ;  /* 0x0000000205de7825 */ /* 0x041fe200078e026a */
[----:B------:R0:W4:Y:S03]  /*25f0*/  LDG.E.U16 R13, desc[UR16][R226.64] ;  /* 0x00000010e20d7981 */ /* 0x000126000c1e1500 */
[C---:B------:R-:W-:Y:S01]  /*2600*/  IMAD.WIDE R232, R5.reuse, 0x2, R130 ;  /* 0x0000000205e87825 */ /* 0x040fe200078e0282 */
[----:B------:R0:W2:Y:S03]  /*2610*/  LDG.E.U16 R142, desc[UR16][R224.64] ;  /* 0x00000010e08e7981 */ /* 0x0000a6000c1e1500 */
[C---:B-1----:R-:W-:Y:S01]  /*2620*/  IMAD.WIDE R218, R5.reuse, 0x2, R110 ;  /* 0x0000000205da7825 */ /* 0x042fe200078e026e */
[----:B------:R1:W5:Y:S03]  /*2630*/  LDG.E.U16 R234, desc[UR16][R222.64] ;  /* 0x00000010deea7981 */ /* 0x000366000c1e1500 */
[C---:B------:R-:W-:Y:S01]  /*2640*/  IMAD.WIDE R220, R5.reuse, 0x2, R108 ;  /* 0x0000000205dc7825 */ /* 0x040fe200078e026c */
[----:B------:R-:W4:Y:S03]  /*2650*/  LDG.E.U16 R140, desc[UR16][R232.64] ;  /* 0x00000010e88c7981 */ /* 0x000f26000c1e1500 */
[----:B0-----:R-:W-:-:S04]  /*2660*/  IMAD.WIDE R226, R5, 0x2, R102 ;  /* 0x0000000205e27825 */ /* 0x001fc800078e0266 */
[C---:B------:R-:W-:Y:S02]  /*2670*/  IMAD.WIDE R224, R5.reuse, 0x2, R104 ;  /* 0x0000000205e07825 */ /* 0x040fe400078e0268 */
[----:B------:R-:W5:Y:S02]  /*2680*/  LDG.E.U16 R226, desc[UR16][R226.64] ;  /* 0x00000010e2e27981 */ /* 0x000f64000c1e1500 */
[C---:B-1----:R-:W-:Y:S02]  /*2690*/  IMAD.WIDE R222, R5.reuse, 0x2, R94 ;  /* 0x0000000205de7825 */ /* 0x042fe400078e025e */
[----:B------:R0:W5:Y:S04]  /*26a0*/  LDG.E.U16 R232, desc[UR16][R218.64] ;  /* 0x00000010dae87981 */ /* 0x000168000c1e1500 */
[----:B------:R1:W5:Y:S01]  /*26b0*/  LDG.E.U16 R233, desc[UR16][R220.64] ;  /* 0x00000010dce97981 */ /* 0x000362000c1e1500 */
[----:B------:R-:W-:-:S03]  /*26c0*/  IMAD.WIDE R236, R5, 0x2, R126 ;  /* 0x0000000205ec7825 */ /* 0x000fc600078e027e */
[----:B------:R1:W5:Y:S01]  /*26d0*/  LDG.E.U16 R235, desc[UR16][R222.64] ;  /* 0x00000010deeb7981 */ /* 0x000362000c1e1500 */
[----:B0-----:R-:W-:-:S03]  /*26e0*/  IMAD.WIDE R218, R5, 0x2, R98 ;  /* 0x0000000205da7825 */ /* 0x001fc600078e0262 */
[----:B------:R-:W5:Y:S01]  /*26f0*/  LDG.E.U16 R224, desc[UR16][R224.64] ;  /* 0x00000010e0e07981 */ /* 0x000f62000c1e1500 */
[----:B-1----:R-:W-:-:S03]  /*2700*/  IMAD.WIDE R220, R5, 0x2, R96 ;  /* 0x0000000205dc7825 */ /* 0x002fc600078e0260 */
[----:B------:R-:W5:Y:S01]  /*2710*/  LDG.E.U16 R228, desc[UR16][R236.64] ;  /* 0x00000010ece47981 */ /* 0x000f62000c1e1500 */
[----:B------:R-:W-:-:S03]  /*2720*/  IMAD.WIDE R222, R5, 0x2, R22 ;  /* 0x0000000205de7825 */ /* 0x000fc600078e0216 */
[----:B------:R0:W5:Y:S01]  /*2730*/  LDG.E.U16 R227, desc[UR16][R220.64] ;  /* 0x00000010dce37981 */ /* 0x000162000c1e1500 */
[----:B------:R-:W-:-:S03]  /*2740*/  IMAD.WIDE R238, R5, 0x2, R124 ;  /* 0x0000000205ee7825 */ /* 0x000fc600078e027c */
[----:B------:R1:W5:Y:S04]  /*2750*/  LDG.E.U16 R225, desc[UR16][R218.64] ;  /* 0x00000010dae17981 */ /* 0x000368000c1e1500 */
[----:B------:R1:W5:Y:S01]  /*2760*/  LDG.E.U16 R240, desc[UR16][R222.64] ;  /* 0x00000010def07981 */ /* 0x000362000c1e1500 */
[----:B0-----:R-:W-:-:S03]  /*2770*/  IMAD.WIDE R220, R5, 0x2, R90 ;  /* 0x0000000205dc7825 */ /* 0x001fc600078e025a */
[----:B------:R-:W5:Y:S01]  /*2780*/  LDG.E.U16 R12, desc[UR16][R238.64] ;  /* 0x00000010ee0c7981 */ /* 0x000f62000c1e1500 */
[----:B-1----:R-:W-:-:S04]  /*2790*/  IMAD.WIDE R218, R5, 0x2, R92 ;  /* 0x0000000205da7825 */ /* 0x002fc800078e025c */
[C---:B------:R-:W-:Y:S01]  /*27a0*/  IMAD.WIDE R222, R5.reuse, 0x2, R88 ;  /* 0x0000000205de7825 */ /* 0x040fe200078e0258 */
[----:B------:R0:W5:Y:S04]  /*27b0*/  LDG.E.U16 R236, desc[UR16][R218.64] ;  /* 0x00000010daec7981 */ /* 0x000168000c1e1500 */
[----:B------:R1:W5:Y:S04]  /*27c0*/  LDG.E.U16 R238, desc[UR16][R220.64] ;  /* 0x00000010dcee7981 */ /* 0x000368000c1e1500 */
[----:B------:R-:W5:Y:S01]  /*27d0*/  LDG.E.U16 R244, desc[UR16][R222.64] ;  /* 0x00000010def47981 */ /* 0x000f62000c1e1500 */
[----:B0-----:R-:W-:-:S04]  /*27e0*/  IMAD.WIDE R218, R5, 0x2, R20 ;  /* 0x0000000205da7825 */ /* 0x001fc800078e0214 */
[----:B-1----:R-:W-:Y:S01]  /*27f0*/  IMAD.WIDE R220, R5, 0x2, R100 ;  /* 0x0000000205dc7825 */ /* 0x002fe200078e0264 */
[----:B------:R0:W5:Y:S04]  /*2800*/  LDG.E.U16 R241, desc[UR16][R218.64] ;  /* 0x00000010daf17981 */ /* 0x000168000c1e1500 */
[----:B------:R1:W5:Y:S01]  /*2810*/  LDG.E.U16 R242, desc[UR16][R220.64] ;  /* 0x00000010dcf27981 */ /* 0x000362000c1e1500 */
[----:B------:R-:W-:Y:S02]  /*2820*/  WARPGROUP.DEPBAR.LE gsb0, 0x0 ;  /* 0x00008000000079c5 */ /* 0x000fe40000010000 */
[----:B------:R-:W-:Y:S01]  /*2830*/  FMUL R237, R24, UR18 ;  /* 0x0000001218ed7c20 */ /* 0x000fe20008400000 */
[----:B------:R-:W-:-:S05]  /*2840*/  FMUL R246, R25, UR18 ;  /* 0x0000001219f67c20 */ /* 0x000fca0008400000 */
[----:B------:R-:W-:Y:S01]  /*2850*/  FMNMX R246, R237, R246, !PT ;  /* 0x000000f6edf67209 */ /* 0x000fe20007800000 */
[----:B------:R-:W-:-:S05]  /*2860*/  FMUL R237, R28, UR18 ;  /* 0x000000121ced7c20 */ /* 0x000fca0008400000 */
[----:B------:R-:W-:Y:S01]  /*2870*/  FMNMX R246, R237, R246, !PT ;  /* 0x000000f6edf67209 */ /* 0x000fe20007800000 */
[----:B------:R-:W-:Y:S01]  /*2880*/  FMUL R237, R29, UR18 ;  /* 0x000000121ded7c20 */ /* 0x000fe20008400000 */
[----:B0-----:R-:W-:-:S04]  /*2890*/  FMUL R218, R32, UR18 ;  /* 0x0000001220da7c20 */ /* 0x001fc80008400000 */
[----:B------:R-:W-:-:S04]  /*28a0*/  FMNMX R237, R237, R246, !PT ;  /* 0x000000f6eded7209 */ /* 0x000fc80007800000 */
[----:B------:R-:W-:Y:S01]  /*28b0*/  FMNMX R237, R218, R237, !PT ;  /* 0x000000eddaed7209 */ /* 0x000fe20007800000 */
[----:B------:R-:W-:-:S05]  /*28c0*/  FMUL R218, R33, UR18 ;  /* 0x0000001221da7c20 */ /* 0x000fca0008400000 */
        /* <DEDUP_REMOVED lines=21> */
[----:B------:R-:W-:Y:S01]  /*2a20*/  FMUL R218, R26, UR18 ;  /* 0x000000121ada7c20 */ /* 0x000fe20008400000 */
[----:B------:R-:W-:-:S03]  /*2a30*/  FMUL R219, R27, UR18 ;  /* 0x000000121bdb7c20 */ /* 0x000fc60008400000 */
[----:B-1----:R-:W0:Y:S02]  /*2a40*/  SHFL.BFLY PT, R220, R237, 0x2, 0x1f ;  /* 0x0c401f00eddc7f89 */ /* 0x002e2400000e0000 */
        /* <DEDUP_REMOVED lines=8> */
[----:B0-----:R-:W-:-:S04]  /*2ad0*/  FMNMX R221, R237, R220, !PT ;  /* 0x000000dceddd7209 */ /* 0x001fc80007800000 */
[----:B------:R-:W-:Y:S01]  /*2ae0*/  FMNMX R219, R218, R219, !PT ;  /* 0x000000dbdadb7209 */ /* 0x000fe20007800000 */
[----:B------:R-:W-:Y:S01]  /*2af0*/  FMUL R218, R38, UR18 ;  /* 0x0000001226da7c20 */ /* 0x000fe20008400000 */
[----:B------:R-:W0:Y:S04]  /*2b00*/  SHFL.BFLY PT, R222, R221, 0x1, 0x1f ;  /* 0x0c201f00ddde7f89 */ /* 0x000e2800000e0000 */
        /* <DEDUP_REMOVED lines=9> */
[----:B------:R-:W-:Y:S02]  /*2ba0*/  FMNMX R218, R223, R4, !PT ;  /* 0x00000004dfda7209 */ /* 0x000fe40007800000 */
[----:B------:R-:W-:Y:S01]  /*2bb0*/  FMNMX R220, R219, R220, !PT ;  /* 0x000000dcdbdc7209 */ /* 0x000fe20007800000 */
[----:B------:R-:W-:Y:S02]  /*2bc0*/  FMUL R219, R47, UR18 ;  /* 0x000000122fdb7c20 */ /* 0x000fe40008400000 */
[----:B------:R-:W-:-:S03]  /*2bd0*/  FFMA R24, R24, UR18, -R218 ;  /* 0x0000001218187c23 */ /* 0x000fc600080008da */
[----:B------:R-:W-:Y:S01]  /*2be0*/  FMNMX R221, R219, R220, !PT ;  /* 0x000000dcdbdd7209 */ /* 0x000fe20007800000 */
[----:B------:R-:W-:Y:S01]  /*2bf0*/  FMUL R219, R24, 1.4426950216293334961 ;  /* 0x3fb8aa3b18db7820 */ /* 0x000fe20000400000 */
[----:B------:R-:W-:Y:S01]  /*2c00*/  FMUL R24, R50, UR18 ;  /* 0x0000001232187c20 */ /* 0x000fe20008400000 */
[----:B------:R-:W-:-:S04]  /*2c10*/  FFMA R25, R25, UR18, -R218 ;  /* 0x0000001219197c23 */ /* 0x000fc800080008da */
[----:B------:R-:W-:Y:S01]  /*2c20*/  FMNMX R221, R24, R221, !PT ;  /* 0x000000dd18dd7209 */ /* 0x000fe20007800000 */
[----:B------:R-:W-:Y:S01]  /*2c30*/  FMUL R24, R51, UR18 ;  /* 0x0000001233187c20 */ /* 0x000fe20008400000 */
[----:B------:R-:W-:-:S04]  /*2c40*/  FMUL R220, R25, 1.4426950216293334961 ;  /* 0x3fb8aa3b19dc7820 */ /* 0x000fc80000400000 */
[----:B------:R-:W-:Y:S01]  /*2c50*/  FMNMX R25, R24, R221, !PT ;  /* 0x000000dd18197209 */ /* 0x000fe20007800000 */
[----:B------:R-:W-:-:S05]  /*2c60*/  FMUL R24, R54, UR18 ;  /* 0x0000001236187c20 */ /* 0x000fca0008400000 */
[----:B------:R-:W-:Y:S01]  /*2c70*/  FMNMX R25, R24, R25, !PT ;  /* 0x0000001918197209 */ /* 0x000fe20007800000 */
[----:B------:R-:W-:-:S05]  /*2c80*/  FMUL R24, R55, UR18 ;  /* 0x0000001237187c20 */ /* 0x000fca0008400000 */
[----:B------:R-:W-:-:S05]  /*2c90*/  FMNMX R24, R24, R25, !PT ;  /* 0x0000001918187209 */ /* 0x000fca0007800000 */
[----:B------:R-:W0:Y:S02]  /*2ca0*/  SHFL.BFLY PT, R25, R24, 0x2, 0x1f ;  /* 0x0c401f0018197f89 */ /* 0x000e2400000e0000 */
[----:B0-----:R-:W-:-:S05]  /*2cb0*/  FMNMX R24, R24, R25, !PT ;  /* 0x0000001918187209 */ /* 0x001fca0007800000 */
[----:B------:R-:W0:Y:S01]  /*2cc0*/  SHFL.BFLY PT, R25, R24, 0x1, 0x1f ;  /* 0x0c201f0018197f89 */ /* 0x000e2200000e0000 */
[--C-:B------:R-:W-:Y:S01]  /*2cd0*/  FFMA R28, R28, UR18, -R218.reuse ;  /* 0x000000121c1c7c23 */ /* 0x100fe200080008da */
[----:B------:R-:W-:-:S03]  /*2ce0*/  FFMA R29, R29, UR18, -R218 ;  /* 0x000000121d1d7c23 */ /* 0x000fc600080008da */
[----:B------:R-:W-:Y:S01]  /*2cf0*/  FMUL R28, R28, 1.4426950216293334961 ;  /* 0x3fb8aa3b1c1c7820 */ /* 0x000fe20000400000 */
[----:B0-----:R-:W-:Y:S01]  /*2d00*/  FMNMX R24, R24, R25, !PT ;  /* 0x0000001918187209 */ /* 0x001fe20007800000 */
[----:B------:R-:W-:-:S03]  /*2d10*/  FFMA R25, R53, UR18, -R218 ;  /* 0x0000001235197c23 */ /* 0x000fc600080008da */
[----:B------:R-:W-:Y:S01]  /*2d20*/  FMNMX R53, R24, R9, !PT ;  /* 0x0000000918357209 */ /* 0x000fe20007800000 */
[----:B------:R-:W-:Y:S01]  /*2d30*/  FADD R24, -R218, R4 ;  /* 0x00000004da187221 */ /* 0x000fe20000000100 */
[----:B------:R-:W-:-:S03]  /*2d40*/  FMUL R25, R25, 1.4426950216293334961 ;  /* 0x3fb8aa3b19197820 */ /* 0x000fc60000400000 */
[----:B------:R-:W-:Y:S01]  /*2d50*/  FMUL R24, R24, 1.4426950216293334961 ;  /* 0x3fb8aa3b18187820 */ /* 0x000fe20000400000 */
[----:B------:R0:W-:Y:S01]  /*2d60*/  MUFU.EX2 R4, R25 ;  /* 0x0000001900047308 */ /* 0x0001e20000000800 */
[----:B------:R-:W-:-:S07]  /*2d70*/  FFMA R26, R26, UR18, -R53 ;  /* 0x000000121a1a7c23 */ /* 0x000fce0008000835 */
[----:B------:R1:W5:Y:S01]  /*2d80*/  MUFU.EX2 R245, R24 ;  /* 0x0000001800f57308 */ /* 0x0003620000000800 */
[----:B0-----:R-:W-:-:S04]  /*2d90*/  SHF.R.S32.HI R25, RZ, 0x6, R252 ;  /* 0x00000006ff197819 */ /* 0x001fc800000114fc */
[----:B------:R-:W-:Y:S02]  /*2da0*/  SGXT R25, R25, 0x1 ;  /* 0x000000011919781a */ /* 0x000fe40000000200 */
[----:B-1----:R-:W-:-:S04]  /*2db0*/  LOP3.LUT R24, R252, 0x3f, RZ, 0xc0, !PT ;  /* 0x0000003ffc187812 */ /* 0x002fc800078ec0ff */
[----:B------:R-:W-:Y:S01]  /*2dc0*/  SHF.L.U32 R24, R24, 0x1, RZ ;  /* 0x0000000118187819 */ /* 0x000fe200000006ff */
[----:B------:R0:W-:Y:S01]  /*2dd0*/  MUFU.EX2 R221, R28 ;  /* 0x0000001c00dd7308 */ /* 0x0001e20000000800 */
[----:B------:R-:W-:Y:S01]  /*2de0*/  FMUL R29, R29, 1.4426950216293334961 ;  /* 0x3fb8aa3b1d1d7820 */ /* 0x000fe20000400000 */
[----:B------:R-:W-:Y:S01]  /*2df0*/  FMUL R26, R26, 1.4426950216293334961 ;  /* 0x3fb8aa3b1a1a7820 */ /* 0x000fe20000400000 */
[----:B------:R-:W-:Y:S01]  /*2e00*/  LOP3.LUT R25, R24, 0x90, R25, 0x78, !PT ;  /* 0x0000009018197812 */ /* 0x000fe200078e7819 */
[----:B------:R-:W-:Y:S01]  /*2e10*/  BAR.SYNC.DEFER_BLOCKING 0x0 ;  /* 0x0000000000007b1d */ /* 0x000fe20000010000 */
[--C-:B------:R-:W-:Y:S01]  /*2e20*/  FFMA R32, R32, UR18, -R218.reuse ;  /* 0x0000001220207c23 */ /* 0x100fe200080008da */
[--C-:B------:R-:W-:Y:S01]  /*2e30*/  FFMA R27, R27, UR18, -R53.reuse ;  /* 0x000000121b1b7c23 */ /* 0x100fe20008000835 */
[----:B------:R-:W-:Y:S01]  /*2e40*/  FFMA R24, R42, UR18, -R53 ;  /* 0x000000122a187c23 */ /* 0x000fe20008000835 */
[--C-:B0-----:R-:W-:Y:S02]  /*2e50*/  FFMA R28, R40, UR18, -R218.reuse ;  /* 0x00000012281c7c23 */ /* 0x101fe400080008da */
[----:B------:R0:W-:Y:S01]  /*2e60*/  MUFU.EX2 R222, R29 ;  /* 0x0000001d00de7308 */ /* 0x0001e20000000800 */
[----:B------:R-:W-:Y:S01]  /*2e70*/  FMUL R32, R32, 1.4426950216293334961 ;  /* 0x3fb8aa3b20207820 */ /* 0x000fe20000400000 */
[----:B------:R-:W-:Y:S01]  /*2e80*/  FMUL R27, R27, 1.4426950216293334961 ;  /* 0x3fb8aa3b1b1b7820 */ /* 0x000fe20000400000 */
[----:B------:R-:W-:-:S05]  /*2e90*/  FFMA R33, R33, UR18, -R218 ;  /* 0x0000001221217c23 */ /* 0x000fca00080008da */
[----:B------:R1:W-:Y:S01]  /*2ea0*/  MUFU.EX2 R246, R26 ;  /* 0x0000001a00f67308 */ /* 0x0003e20000000800 */
[----:B0-----:R-:W-:Y:S01]  /*2eb0*/  FMUL R29, R28, 1.4426950216293334961 ;  /* 0x3fb8aa3b1c1d7820 */ /* 0x001fe20000400000 */
[----:B------:R-:W-:Y:S01]  /*2ec0*/  FFMA R28, R41, UR18, -R218 ;  /* 0x00000012291c7c23 */ /* 0x000fe200080008da */
[----:B------:R-:W-:Y:S01]  /*2ed0*/  FMUL R33, R33, 1.4426950216293334961 ;  /* 0x3fb8aa3b21217820 */ /* 0x000fe20000400000 */
[----:B-1----:R-:W-:Y:S01]  /*2ee0*/  FMUL R26, R24, 1.4426950216293334961 ;  /* 0x3fb8aa3b181a7820 */ /* 0x002fe20000400000 */
[----:B------:R-:W-:-:S03]  /*2ef0*/  FFMA R24, R43, UR18, -R53 ;  /* 0x000000122b187c23 */ /* 0x000fc60008000835 */
[----:B------:R0:W-:Y:S01]  /*2f00*/  MUFU.EX2 R223, R32 ;  /* 0x0000002000df7308 */ /* 0x0001e20000000800 */
[----:B------:R-:W-:-:S07]  /*2f10*/  FFMA R36, R36, UR18, -R218 ;  /* 0x0000001224247c23 */ /* 0x000fce00080008da */
[----:B------:R1:W-:Y:S01]  /*2f20*/  MUFU.EX2 R247, R27 ;  /* 0x0000001b00f77308 */ /* 0x0003e20000000800 */
[----:B0-----:R-:W-:Y:S01]  /*2f30*/  FMUL R32, R28, 1.4426950216293334961 ;  /* 0x3fb8aa3b1c207820 */ /* 0x001fe20000400000 */
[----:B------:R-:W-:Y:S01]  /*2f40*/  FFMA R28, R44, UR18, -R218 ;  /* 0x000000122c1c7c23 */ /* 0x000fe200080008da */
[----:B------:R-:W-:Y:S01]  /*2f50*/  FMUL R36, R36, 1.4426950216293334961 ;  /* 0x3fb8aa3b24247820 */ /* 0x000fe20000400000 */
[----:B-1----:R-:W-:Y:S01]  /*2f60*/  FMUL R27, R24, 1.4426950216293334961 ;  /* 0x3fb8aa3b181b7820 */ /* 0x002fe20000400000 */
[----:B------:R-:W-:-:S03]  /*2f70*/  FFMA R24, R46, UR18, -R53 ;  /* 0x000000122e187c23 */ /* 0x000fc60008000835 */
[----:B------:R0:W-:Y:S01]  /*2f80*/  MUFU.EX2 R237, R33 ;  /* 0x0000002100ed7308 */ /* 0x0001e20000000800 */
[----:B---3--:R-:W-:Y:S07]  /*2f90*/  STS.U16 [R25+UR7+0x2000], R18 ;  /* 0x0020001219007988 */ /* 0x008fee0008000407 */
[----:B------:R1:W-:Y:S01]  /*2fa0*/  MUFU.EX2 R46, R27 ;  /* 0x0000001b002e7308 */ /* 0x0003e20000000800 */
[----:B0-----:R-:W-:Y:S01]  /*2fb0*/  FMUL R33, R28, 1.4426950216293334961 ;  /* 0x3fb8aa3b1c217820 */ /* 0x001fe20000400000 */
[----:B------:R-:W-:Y:S01]  /*2fc0*/  FFMA R28, R45, UR18, -R218 ;  /* 0x000000122d1c7c23 */ /* 0x000fe200080008da */
[----:B------:R0:W-:Y:S01]  /*2fd0*/  STS.U16 [R25+UR7+0x2400], R19 ;  /* 0x0024001319007988 */ /* 0x0001e20008000407 */
[----:B-1----:R-:W-:-:S04]  /*2fe0*/  LOP3.LUT R27, R25, 0x20, RZ, 0x3c, !PT ;  /* 0x00000020191b7812 */ /* 0x002fc800078e3cff */
[----:B------:R1:W-:Y:S01]  /*2ff0*/  MUFU.EX2 R239, R36 ;  /* 0x0000002400ef7308 */ /* 0x0003e20000000800 */
[----:B----4-:R3:W-:Y:S04]  /*3000*/  STS.U16 [R25+UR7+0x2800], R140 ;  /* 0x0028008c19007988 */ /* 0x0107e80008000407 */
[----:B--2---:R-:W-:Y:S04]  /*3010*/  STS.U16 [R25+UR7+0x2c00], R142 ;  /* 0x002c008e19007988 */ /* 0x004fe80008000407 */
[----:B------:R-:W-:Y:S01]  /*3020*/  STS.U16 [R25+UR7+0x3000], R217 ;  /* 0x003000d919007988 */ /* 0x000fe20008000407 */
[----:B-1----:R-:W-:Y:S01]  /*3030*/  FMUL R36, R28, 1.4426950216293334961 ;  /* 0x3fb8aa3b1c247820 */ /* 0x002fe20000400000 */
[----:B------:R-:W-:-:S02]  /*3040*/  FFMA R28, R48, UR18, -R218 ;  /* 0x00000012301c7c23 */ /* 0x000fc400080008da */
[----:B-----5:R-:W-:Y:S04]  /*3050*/  STS.U16 [R25+UR7+0x3400], R234 ;  /* 0x003400ea19007988 */ /* 0x020fe80008000407 */
[----:B------:R-:W-:Y:S04]  /*3060*/  STS.U16 [R25+UR7+0x3800], R225 ;  /* 0x003800e119007988 */ /* 0x000fe80008000407 */
[----:B------:R-:W-:Y:S01]  /*3070*/  STS.U16 [R25+UR7+0x3c00], R238 ;  /* 0x003c00ee19007988 */ /* 0x000fe20008000407 */
[----:B------:R1:W-:Y:S01]  /*3080*/  MUFU.EX2 R41, R29 ;  /* 0x0000001d00297308 */ /* 0x0003e20000000800 */
[----:B0-----:R-:W-:Y:S01]  /*3090*/  FMUL R19, R24, 1.4426950216293334961 ;  /* 0x3fb8aa3b18137820 */ /* 0x001fe20000400000 */
[--C-:B------:R-:W-:Y:S01]  /*30a0*/  FFMA R47, R47, UR18, -R53.reuse ;  /* 0x000000122f2f7c23 */ /* 0x100fe20008000835 */
[----:B------:R-:W-:Y:S01]  /*30b0*/  STS.U16 [R27+UR7+0x2100], R231 ;  /* 0x002100e71b007988 */ /* 0x000fe20008000407 */
[----:B------:R-:W-:Y:S01]  /*30c0*/  FFMA R37, R37, UR18, -R218 ;  /* 0x0000001225257c23 */ /* 0x000fe200080008da */
[--C-:B------:R-:W-:Y:S01]  /*30d0*/  FFMA R30, R30, UR18, -R53.reuse ;  /* 0x000000121e1e7c23 */ /* 0x100fe20008000835 */
[--C-:B------:R-:W-:Y:S01]  /*30e0*/  FFMA R31, R31, UR18, -R53.reuse ;  /* 0x000000121f1f7c23 */ /* 0x100fe20008000835 */
[----:B------:R-:W-:Y:S01]  /*30f0*/  STS.U16 [R27+UR7+0x2500], R230 ;  /* 0x002500e61b007988 */ /* 0x000fe20008000407 */
[----:B------:R0:W-:Y:S01]  /*3100*/  MUFU.EX2 R44, R32 ;  /* 0x00000020002c7308 */ /* 0x0001e20000000800 */
[--C-:B------:R-:W-:Y:S01]  /*3110*/  FFMA R34, R34, UR18, -R53.reuse ;  /* 0x0000001222227c23 */ /* 0x100fe20008000835 */
[--C-:B------:R-:W-:Y:S01]  /*3120*/  FFMA R35, R35, UR18, -R53.reuse ;  /* 0x0000001223237c23 */ /* 0x100fe20008000835 */
[----:B------:R2:W-:Y:S01]  /*3130*/  STS.U16 [R27+UR7+0x2900], R14 ;  /* 0x0029000e1b007988 */ /* 0x0005e20008000407 */
[--C-:B------:R-:W-:Y:S01]  /*3140*/  FFMA R38, R38, UR18, -R53.reuse ;  /* 0x0000001226267c23 */ /* 0x100fe20008000835 */
[--C-:B------:R-:W-:Y:S01]  /*3150*/  FFMA R39, R39, UR18, -R53.reuse ;  /* 0x0000001227277c23 */ /* 0x100fe20008000835 */
[--C-:B------:R-:W-:Y:S01]  /*3160*/  FFMA R51, R51, UR18, -R53.reuse ;  /* 0x0000001233337c23 */ /* 0x100fe20008000835 */
[----:B------:R-:W-:Y:S01]  /*3170*/  STS.U16 [R27+UR7+0x2d00], R16 ;  /* 0x002d00101b007988 */ /* 0x000fe20008000407 */
[----:B------:R-:W-:Y:S01]  /*3180*/  FFMA R55, R55, UR18, -R53 ;  /* 0x0000001237377c23 */ /* 0x000fe20008000835 */
[----:B------:R-:W-:Y:S08]  /*3190*/  MUFU.EX2 R219, R219 ;  /* 0x000000db00db7308 */ /* 0x000ff00000000800 */
[----:B------:R-:W-:Y:S01]  /*31a0*/  MUFU.EX2 R220, R220 ;  /* 0x000000dc00dc7308 */ /* 0x000fe20000000800 */
[----:B------:R-:W-:Y:S01]  /*31b0*/  STS.U16 [R27+UR7+0x3100], R17 ;  /* 0x003100111b007988 */ /* 0x000fe20008000407 */
[-C--:B------:R-:W-:Y:S01]  /*31c0*/  FMUL R56, R56, R245.reuse ;  /* 0x000000f538387220 */ /* 0x080fe20000400000 */
[-C--:B------:R-:W-:Y:S01]  /*31d0*/  FMUL R57, R57, R245.reuse ;  /* 0x000000f539397220 */ /* 0x080fe20000400000 */
[-C--:B------:R-:W-:Y:S01]  /*31e0*/  FMUL R60, R60, R245.reuse ;  /* 0x000000f53c3c7220 */ /* 0x080fe20000400000 */
[----:B------:R-:W-:Y:S01]  /*31f0*/  STS.U16 [R27+UR7+0x3500], R224 ;  /* 0x003500e01b007988 */ /* 0x000fe20008000407 */
[-C--:B------:R-:W-:Y:S01]  /*3200*/  FMUL R61, R61, R245.reuse ;  /* 0x000000f53d3d7220 */ /* 0x080fe20000400000 */
[-C--:B------:R-:W-:Y:S01]  /*3210*/  FMUL R64, R64, R245.reuse ;  /* 0x000000f540407220 */ /* 0x080fe20000400000 */
        /* <DEDUP_REMOVED lines=9> */
[----:B------:R4:W-:Y:S01]  /*32b0*/  STS.U16 [R2+UR7+0x2200], R15 ;  /* 0x0022000f02007988 */ /* 0x0009e20008000407 */
[-C--:B------:R-:W-:Y:S01]  /*32c0*/  FMUL R76, R76, R245.reuse ;  /* 0x000000f54c4c7220 */ /* 0x080fe20000400000 */
[-C--:B------:R-:W-:Y:S01]  /*32d0*/  FMUL R77, R77, R245.reuse ;  /* 0x000000f54d4d7220 */ /* 0x080fe20000400000 */
[-C--:B------:R-:W-:Y:S01]  /*32e0*/  FMUL R80, R80, R245.reuse ;  /* 0x000000f550507220 */ /* 0x080fe20000400000 */
[----:B------:R5:W-:Y:S01]  /*32f0*/  STS.U16 [R2+UR7+0x2600], R10 ;  /* 0x0026000a02007988 */ /* 0x000be20008000407 */
[-C--:B------:R-:W-:Y:S01]  /*3300*/  FMUL R81, R81, R245.reuse ;  /* 0x000000f551517220 */ /* 0x080fe20000400000 */
[-C--:B------:R-:W-:Y:S01]  /*3310*/  FMUL R84, R84, R245.reuse ;  /* 0x000000f554547220 */ /* 0x080fe20000400000 */
[----:B------:R-:W-:Y:S01]  /*3320*/  FMUL R85, R85, R245 ;  /* 0x000000f555557220 */ /* 0x000fe20000400000 */
[----:B------:R-:W-:Y:S01]  /*3330*/  STS.U16 [R2+UR7+0x2a00], R228 ;  /* 0x002a00e402007988 */ /* 0x000fe20008000407 */
[----:B---3--:R-:W3:Y:S03]  /*3340*/  LDC R140, c[0x0][0x280] ;  /* 0x0000a000ff8c7b82 */ /* 0x008ee60000000800 */
[----:B------:R-:W-:Y:S04]  /*3350*/  STS.U16 [R2+UR7+0x2e00], R216 ;  /* 0x002e00d802007988 */ /* 0x000fe80008000407 */
[----:B------:R-:W-:Y:S04]  /*3360*/  STS.U16 [R2+UR7+0x3200], R232 ;  /* 0x003200e802007988 */ /* 0x000fe80008000407 */
[----:B------:R-:W-:Y:S04]  /*3370*/  STS.U16 [R2+UR7+0x3600], R226 ;  /* 0x003600e202007988 */ /* 0x000fe80008000407 */
[----:B------:R-:W-:Y:S04]  /*3380*/  STS.U16 [R2+UR7+0x3a00], R235 ;  /* 0x003a00eb02007988 */ /* 0x000fe80008000407 */
[----:B------:R-:W-:Y:S01]  /*3390*/  STS.U16 [R2+UR7+0x3e00], R240 ;  /* 0x003e00f002007988 */ /* 0x000fe20008000407 */
[----:B-1----:R-:W-:-:S03]  /*33a0*/  FMUL R29, R28, 1.4426950216293334961 ;  /* 0x3fb8aa3b1c1d7820 */ /* 0x002fc60000400000 */
[----:B------:R-:W-:Y:S04]  /*33b0*/  STS.U16 [R3+UR7+0x2300], R11 ;  /* 0x0023000b03007988 */ /* 0x000fe80008000407 */
[----:B------:R-:W-:Y:S04]  /*33c0*/  STS.U16 [R3+UR7+0x2700], R13 ;  /* 0x0027000d03007988 */ /* 0x000fe80008000407 */
[----:B------:R-:W-:Y:S04]  /*33d0*/  STS.U16 [R3+UR7+0x2b00], R12 ;  /* 0x002b000c03007988 */ /* 0x000fe80008000407 */
[----:B------:R-:W-:Y:S04]  /*33e0*/  STS.U16 [R3+UR7+0x2f00], R229 ;  /* 0x002f00e503007988 */ /* 0x000fe80008000407 */
[----:B------:R-:W-:Y:S04]  /*33f0*/  STS.U16 [R3+UR7+0x3300], R233 ;  /* 0x003300e903007988 */ /* 0x000fe80008000407 */
[----:B------:R-:W-:Y:S04]  /*3400*/  STS.U16 [R3+UR7+0x3700], R242 ;  /* 0x003700f203007988 */ /* 0x000fe80008000407 */
[----:B------:R-:W-:Y:S04]  /*3410*/  STS.U16 [R3+UR7+0x3b00], R236 ;  /* 0x003b00ec03007988 */ /* 0x000fe80008000407 */
[----:B------:R-:W-:Y:S01]  /*3420*/  STS.U16 [R3+UR7+0x3f00], R241 ;  /* 0x003f00f103007988 */ /* 0x000fe20008000407 */
[--C-:B------:R-:W-:Y:S01]  /*3430*/  FFMA R28, R49, UR18, -R218.reuse ;  /* 0x00000012311c7c23 */ /* 0x100fe200080008da */
[----:B------:R1:W-:Y:S06]  /*3440*/  MEMBAR.ALL.CTA ;  /* 0x0000000000007992 */ /* 0x0003ec0000008000 */
[----:B-1----:R-:W1:Y:S01]  /*3450*/  FENCE.VIEW.ASYNC.S ;  /* 0x00000000000073c6 */ /* 0x002e620000000000 */
[----:B0-----:R-:W-:Y:S01]  /*3460*/  FMUL R32, R28, 1.4426950216293334961 ;  /* 0x3fb8aa3b1c207820 */ /* 0x001fe20000400000 */
[----:B------:R-:W-:Y:S01]  /*3470*/  FFMA R28, R52, UR18, -R218 ;  /* 0x00000012341c7c23 */ /* 0x000fe200080008da */
[----:B------:R-:W-:-:S03]  /*3480*/  FFMA R24, R50, UR18, -R53 ;  /* 0x0000001232187c23 */ /* 0x000fc60008000835 */
[----:B------:R-:W-:Y:S01]  /*3490*/  FMUL R28, R28, 1.4426950216293334961 ;  /* 0x3fb8aa3b1c1c7820 */ /* 0x000fe20000400000 */
[----:B--2---:R-:W-:-:S03]  /*34a0*/  FADD R14, -R53, R9 ;  /* 0x00000009350e7221 */ /* 0x004fc60000000100 */
[----:B------:R0:W-:Y:S01]  /*34b0*/  MUFU.EX2 R243, R28 ;  /* 0x0000001c00f37308 */ /* 0x0001e20000000800 */
[----:B------:R-:W-:Y:S01]  /*34c0*/  FMUL R14, R14, 1.4426950216293334961 ;  /* 0x3fb8aa3b0e0e7820 */ /* 0x000fe20000400000 */
[----:B------:R-:W-:Y:S01]  /*34d0*/  FMUL R37, R37, 1.4426950216293334961 ;  /* 0x3fb8aa3b25257820 */ /* 0x000fe20000400000 */
[----:B------:R-:W-:Y:S01]  /*34e0*/  FMUL R30, R30, 1.4426950216293334961 ;  /* 0x3fb8aa3b1e1e7820 */ /* 0x000fe20000400000 */
[----:B0-----:R-:W-:Y:S01]  /*34f0*/  FMUL R28, R47, 1.4426950216293334961 ;  /* 0x3fb8aa3b2f1c7820 */ /* 0x001fe20000400000 */
[----:B------:R-:W-:Y:S01]  /*3500*/  FMUL R47, R24, 1.4426950216293334961 ;  /* 0x3fb8aa3b182f7820 */ /* 0x000fe20000400000 */
[----:B------:R-:W-:Y:S01]  /*3510*/  FFMA R24, R54, UR18, -R53 ;  /* 0x0000001236187c23 */ /* 0x000fe20008000835 */
[----:B------:R-:W-:Y:S01]  /*3520*/  FMUL R31, R31, 1.4426950216293334961 ;  /* 0x3fb8aa3b1f1f7820 */ /* 0x000fe20000400000 */
[----:B------:R-:W-:Y:S01]  /*3530*/  FMUL R34, R34, 1.4426950216293334961 ;  /* 0x3fb8aa3b22227820 */ /* 0x000fe20000400000 */
[----:B------:R-:W-:Y:S01]  /*3540*/  FMUL R35, R35, 1.4426950216293334961 ;  /* 0x3fb8aa3b23237820 */ /* 0x000fe20000400000 */
[----:B------:R-:W-:Y:S01]  /*3550*/  FMUL R38, R38, 1.4426950216293334961 ;  /* 0x3fb8aa3b26267820 */ /* 0x000fe20000400000 */
[----:B------:R-:W-:Y:S01]  /*3560*/  FMUL R39, R39, 1.4426950216293334961 ;  /* 0x3fb8aa3b27277820 */ /* 0x000fe20000400000 */
[----:B------:R-:W-:Y:S01]  /*3570*/  FMUL R51, R51, 1.4426950216293334961 ;  /* 0x3fb8aa3b33337820 */ /* 0x000fe20000400000 */
[----:B------:R-:W-:Y:S01]  /*3580*/  FMUL R24, R24, 1.4426950216293334961 ;  /* 0x3fb8aa3b18187820 */ /* 0x000fe20000400000 */
[----:B------:R-:W-:Y:S01]  /*3590*/  FMUL R55, R55, 1.4426950216293334961 ;  /* 0x3fb8aa3b37377820 */ /* 0x000fe20000400000 */
[----:B----4-:R-:W0:Y:S08]  /*35a0*/  MUFU.EX2 R15, R14 ;  /* 0x0000000e000f7308 */ /* 0x010e300000000800 */
[----:B------:R-:W-:Y:S08]  /*35b0*/  MUFU.EX2 R40, R37 ;  /* 0x0000002500287308 */ /* 0x000ff00000000800 */
[----:B------:R-:W-:Y:S08]  /*35c0*/  MUFU.EX2 R48, R36 ;  /* 0x0000002400307308 */ /* 0x000ff00000000800 */
[----:B------:R-:W-:Y:S08]  /*35d0*/  MUFU.EX2 R49, R29 ;  /* 0x0000001d00317308 */ /* 0x000ff00000000800 */
[----:B------:R-:W-:Y:S08]  /*35e0*/  MUFU.EX2 R52, R32 ;  /* 0x0000002000347308 */ /* 0x000ff00000000800 */
[----:B------:R-:W-:Y:S08]  /*35f0*/  MUFU.EX2 R248, R30 ;  /* 0x0000001e00f87308 */ /* 0x000ff00000000800 */
[----:B------:R-:W2:Y:S08]  /*3600*/  MUFU.EX2 R249, R31 ;  /* 0x0000001f00f97308 */ /* 0x000eb00000000800 */
[----:B------:R-:W-:Y:S08]  /*3610*/  MUFU.EX2 R250, R34 ;  /* 0x0000002200fa7308 */ /* 0x000ff00000000800 */
[----:B------:R-:W4:Y:S08]  /*3620*/  MUFU.EX2 R251, R35 ;  /* 0x0000002300fb7308 */ /* 0x000f300000000800 */
[----:B------:R-:W-:Y:S08]  /*3630*/  MUFU.EX2 R18, R38 ;  /* 0x0000002600127308 */ /* 0x000ff00000000800 */
[----:B------:R-:W3:Y:S08]  /*3640*/  MUFU.EX2 R42, R39 ;  /* 0x00000027002a7308 */ /* 0x000ef00000000800 */
[----:B------:R-:W-:Y:S08]  /*3650*/  MUFU.EX2 R19, R19 ;  /* 0x0000001300137308 */ /* 0x000ff00000000800 */
[----:B------:R-:W1:Y:S08]  /*3660*/  MUFU.EX2 R50, R28 ;  /* 0x0000001c00327308 */ /* 0x000e700000000800 */
[----:B------:R-:W-:Y:S08]  /*3670*/  MUFU.EX2 R47, R47 ;  /* 0x0000002f002f7308 */ /* 0x000ff00000000800 */
[----:B------:R-:W1:Y:S08]  /*3680*/  MUFU.EX2 R54, R51 ;  /* 0x0000003300367308 */ /* 0x000e700000000800 */
[----:B------:R2:W-:Y:S08]  /*3690*/  MUFU.EX2 R9, R24 ;  /* 0x0000001800097308 */ /* 0x0005f00000000800 */
[----:B-----5:R-:W5:Y:S01]  /*36a0*/  MUFU.EX2 R10, R55 ;  /* 0x00000037000a7308 */ /* 0x020f620000000800 */
[-C--:B0-----:R-:W-:Y:S01]  /*36b0*/  FMUL R58, R58, R15.reuse ;  /* 0x0000000f3a3a7220 */ /* 0x081fe20000400000 */
[-C--:B------:R-:W-:Y:S01]  /*36c0*/  FMUL R59, R59, R15.reuse ;  /* 0x0000000f3b3b7220 */ /* 0x080fe20000400000 */
        /* <DEDUP_REMOVED lines=13> */
[----:B------:R-:W-:Y:S01]  /*37a0*/  FMUL R87, R87, R15 ;  /* 0x0000000f57577220 */ /* 0x000fe20000400000 */
[----:B--2---:R-:W-:-:S02]  /*37b0*/  F2FP.F16.F32.PACK_AB R24, R220, R219 ;  /* 0x000000dbdc18723e */ /* 0x004fc400000000ff */
[----:B------:R-:W-:Y:S02]  /*37c0*/  F2FP.F16.F32.PACK_AB R26, R222, R221 ;  /* 0x000000ddde1a723e */ /* 0x000fe400000000ff */
[----:B------:R-:W-:Y:S02]  /*37d0*/  F2FP.F16.F32.PACK_AB R28, R237, R223 ;  /* 0x000000dfed1c723e */ /* 0x000fe400000000ff */
[----:B------:R-:W-:Y:S02]  /*37e0*/  F2FP.F16.F32.PACK_AB R25, R247, R246 ;  /* 0x000000f6f719723e */ /* 0x000fe400000000ff */
[----:B------:R-:W-:Y:S02]  /*37f0*/  F2FP.F16.F32.PACK_AB R27, R249, R248 ;  /* 0x000000f8f91b723e */ /* 0x000fe400000000ff */
[----:B----4-:R-:W-:Y:S02]  /*3800*/  F2FP.F16.F32.PACK_AB R29, R251, R250 ;  /* 0x000000fafb1d723e */ /* 0x010fe400000000ff */
[----:B------:R-:W-:-:S02]  /*3810*/  F2FP.F16.F32.PACK_AB R30, R40, R239 ;  /* 0x000000ef281e723e */ /* 0x000fc400000000ff */
[----:B---3--:R-:W-:Y:S02]  /*3820*/  F2FP.F16.F32.PACK_AB R31, R42, R18 ;  /* 0x000000122a1f723e */ /* 0x008fe400000000ff */
[----:B------:R-:W-:Y:S02]  /*3830*/  F2FP.F16.F32.PACK_AB R32, R44, R41 ;  /* 0x000000292c20723e */ /* 0x000fe400000000ff */
[----:B------:R-:W-:Y:S02]  /*3840*/  F2FP.F16.F32.PACK_AB R33, R46, R43 ;  /* 0x0000002b2e21723e */ /* 0x000fe400000000ff */
[----:B------:R-:W-:Y:S02]  /*3850*/  F2FP.F16.F32.PACK_AB R34, R48, R45 ;  /* 0x0000002d3022723e */ /* 0x000fe400000000ff */
[----:B-1----:R-:W-:Y:S02]  /*3860*/  F2FP.F16.F32.PACK_AB R35, R50, R19 ;  /* 0x000000133223723e */ /* 0x002fe400000000ff */
[----:B------:R-:W-:-:S02]  /*3870*/  F2FP.F16.F32.PACK_AB R36, R52, R49 ;  /* 0x000000313424723e */ /* 0x000fc400000000ff */
[----:B------:R-:W-:Y:S02]  /*3880*/  F2FP.F16.F32.PACK_AB R37, R54, R47 ;  /* 0x0000002f3625723e */ /* 0x000fe400000000ff */
[----:B------:R-:W-:Y:S02]  /*3890*/  F2FP.F16.F32.PACK_AB R38, R4, R243 ;  /* 0x000000f30426723e */ /* 0x000fe400000000ff */
[----:B-----5:R-:W-:Y:S01]  /*38a0*/  F2FP.F16.F32.PACK_AB R39, R10, R9 ;  /* 0x000000090a27723e */ /* 0x020fe200000000ff */
[----:B------:R-:W-:Y:S06]  /*38b0*/  BAR.SYNC.DEFER_BLOCKING 0x0 ;  /* 0x0000000000007b1d */ /* 0x000fec0000010000 */
[----:B------:R-:W-:-:S06]  /*38c0*/  WARPGROUP.ARRIVE ;  /* 0x00000000000079c5 */ /* 0x000fcc0000000000 */
[----:B------:R-:W-:Y:S04]  /*38d0*/  HGMMA.64x64x16.F32 R56, R24, gdesc[UR12], R56 ;  /* 0x00e0000c18387df0 */ /* 0x000fe80008700838 */
[----:B------:R-:W-:Y:S01]  /*38e0*/  HGMMA.64x64x16.F32 R56, R28, gdesc[UR8], R56 ;  /* 0x00e000081c387df0 */ /* 0x000fe20008700838 */
[----:B------:R-:W-:Y:S01]  /*38f0*/  FADD R220, R219, R220 ;  /* 0x000000dcdbdc7221 */ /* 0x000fe20000000000 */
[----:B------:R-:W-:-:S03]  /*3900*/  FADD R247, R246, R247 ;  /* 0x000000f7f6f77221 */ /* 0x000fc60000000000 */
        /* <DEDUP_REMOVED lines=11> */
[----:B------:R-:W-:Y:S01]  /*39c0*/  HGMMA.64x64x16.F32 R56, R32, gdesc[UR20], R56 ;  /* 0x00e0001420387df0 */ /* 0x000fe20008700838 */
[----:B------:R-:W-:Y:S02]  /*39d0*/  FADD R42, R42, R251 ;  /* 0x000000fb2a2a7221 */ /* 0x000fe40000000000 */
[----:B------:R-:W-:Y:S02]  /*39e0*/  FADD R41, R41, R40 ;  /* 0x0000002829297221 */ /* 0x000fe40000000000 */
[----:B------:R-:W-:Y:S02]  /*39f0*/  FADD R43, R43, R42 ;  /* 0x0000002a2b2b7221 */ /* 0x000fe40000000000 */
[----:B------:R-:W-:Y:S02]  /*3a00*/  FADD R44, R44, R41 ;  /* 0x000000292c2c7221 */ /* 0x000fe40000000000 */
[----:B------:R-:W-:-:S02]  /*3a10*/  FADD R46, R46, R43 ;  /* 0x0000002b2e2e7221 */ /* 0x000fc40000000000 */
[----:B------:R-:W-:Y:S02]  /*3a20*/  FADD R45, R45, R44 ;  /* 0x0000002c2d2d7221 */ /* 0x000fe40000000000 */
        /* <DEDUP_REMOVED lines=10> */
[----:B------:R-:W-:-:S03]  /*3ad0*/  FADD R9, R10, R9 ;  /* 0x000000090a097221 */ /* 0x000fc60000000000 */
[----:B------:R-:W0:Y:S04]  /*3ae0*/  SHFL.BFLY PT, R4, R243, 0x2, 0x1f ;  /* 0x0c401f00f3047f89 */ /* 0x000e2800000e0000 */
[----:B------:R-:W1:Y:S01]  /*3af0*/  SHFL.BFLY PT, R10, R9, 0x2, 0x1f ;  /* 0x0c401f00090a7f89 */ /* 0x000e6200000e0000 */
[----:B------:R-:W-:Y:S01]  /*3b00*/  HGMMA.64x64x16.F32 R56, R36, gdesc[UR24], R56, gsb0 ;  /* 0x00e0001824387df0 */ /* 0x000fe20008000838 */
[----:B0-----:R-:W-:Y:S01]  /*3b10*/  FADD R4, R243, R4 ;  /* 0x00000004f3047221 */ /* 0x001fe20000000000 */
[----:B-1----:R-:W-:-:S04]  /*3b20*/  FADD R12, R9, R10 ;  /* 0x0000000a090c7221 */ /* 0x002fc80000000000 */
[----:B------:R-:W0:Y:S04]  /*3b30*/  SHFL.BFLY PT, R11, R4, 0x1, 0x1f ;  /* 0x0c201f00040b7f89 */ /* 0x000e2800000e0000 */
[----:B------:R-:W1:Y:S01]  /*3b40*/  SHFL.BFLY PT, R13, R12, 0x1, 0x1f ;  /* 0x0c201f000c0d7f89 */ /* 0x000e6200000e0000 */
[----:B------:R-:W-:-:S06]  /*3b50*/  UIADD3 UR4, UR4, 0x40, URZ ;  /* 0x0000004004047890 */ /* 0x000fcc000fffe03f */
[----:B------:R-:W-:Y:S01]  /*3b60*/  ISETP.LE.AND P0, PT, R140, UR4, PT ;  /* 0x000000048c007c0c */ /* 0x000fe2000bf03270 */
[----:B------:R-:W-:Y:S01]  /*3b70*/  IMAD R5, R143, 0x40, R5 ;  /* 0x000000408f057824 */ /* 0x000fe200078e0205 */
[----:B------:R-:W-:Y:S01]  /*3b80*/  MOV R9, R53 ;  /* 0x0000003500097202 */ /* 0x000fe20000000f00 */
[----:B------:R-:W-:Y:S02]  /*3b90*/  IMAD R6, R141, 0x40, R6 ;  /* 0x000000408d067824 */ /* 0x000fe400078e0206 */
[----:B0-----:R-:W-:Y:S01]  /*3ba0*/  FADD R10, R4, R11 ;  /* 0x0000000b040a7221 */ /* 0x001fe20000000000 */
[----:B-1----:R-:W-:-:S03]  /*3bb0*/  FADD R14, R12, R13 ;  /* 0x0000000d0c0e7221 */ /* 0x002fc60000000000 */
[----:B------:R-:W-:Y:S01]  /*3bc0*/  FFMA R7, R245, R7, R10 ;  /* 0x00000007f5077223 */ /* 0x000fe2000000000a */
[----:B------:R-:W-:Y:S02]  /*3bd0*/  IMAD.MOV.U32 R4, RZ, RZ, R218 ;  /* 0x000000ffff047224 */ /* 0x000fe400078e00da */
[----:B------:R-:W-:Y:S01]  /*3be0*/  FFMA R8, R15, R8, R14 ;  /* 0x000000080f087223 */ /* 0x000fe2000000000e */
[----:B------:R-:W-:Y:S02]  /*3bf0*/  WARPGROUP.DEPBAR.LE gsb0, 0x0 ;  /* 0x00008000000079c5 */ /* 0x000fe40000010000 */
[----:B------:R-:W-:Y:S05]  /*3c00*/  @!P0 BRA `(.L_x_1) ;  /* 0xffffffe000448947 */ /* 0x000fea000383ffff */
.L_x_0:
[----:B------:R-:W-:Y:S02]  /*3c10*/  IMAD.MOV.U32 R16, RZ, RZ, R8 ;  /* 0x000000ffff107224 */ /* 0x000fe400078e0008 */
[----:B-1----:R-:W-:Y:S01]  /*3c20*/  FMUL R4, R83, 0.25 ;  /* 0x3e80000053047820 */ /* 0x002fe20000400000 */
[----:B------:R-:W-:Y:S01]  /*3c30*/  FMUL R3, R86, 0.25 ;  /* 0x3e80000056037820 */ /* 0x000fe20000400000 */
[----:B------:R-:W-:Y:S01]  /*3c40*/  FMUL R2, R87, 0.25 ;  /* 0x3e80000057027820 */ /* 0x000fe20000400000 */
[----:B------:R-:W-:Y:S01]  /*3c50*/  FMUL R5, R82, 0.25 ;  /* 0x3e80000052057820 */ /* 0x000fe20000400000 */
[----:B------:R-:W-:Y:S01]  /*3c60*/  FSETP.GT.AND P0, PT, |R16|, 8.50705917302346158658e+37, PT ;  /* 0x7e8000001000780b */ /* 0x000fe20003f04200 */
[----:B------:R-:W-:Y:S01]  /*3c70*/  FMUL R9, R62, 0.25 ;  /* 0x3e8000003e097820 */ /* 0x000fe20000400000 */
[----:B------:R-:W0:Y:S01]  /*3c80*/  LDC R88, c[0x0][0x278] ;  /* 0x00009e00ff587b82 */ /* 0x000e220000000800 */
[----:B------:R-:W-:Y:S01]  /*3c90*/  LOP3.LUT R10, R252, 0x8, RZ, 0xc0, !PT ;  /* 0x00000008fc0a7812 */ /* 0x000fe200078ec0ff */
[----:B------:R-:W-:Y:S01]  /*3ca0*/  FMUL R6, R71, 0.25 ;  /* 0x3e80000047067820 */ /* 0x000fe20000400000 */
[----:B------:R-:W-:Y:S01]  /*3cb0*/  FSEL R14, R4, R83, P0 ;  /* 0x00000053040e7208 */ /* 0x000fe20000000000 */
        /* <DEDUP_REMOVED lines=12> */
[----:B------:R-:W-:Y:S01]  /*3d80*/  IMAD.MOV.U32 R63, RZ, RZ, R7 ;  /* 0x000000ffff3f7224 */ /* 0x000fe200078e0007 */
[----:B------:R-:W-:Y:S01]  /*3d90*/  FSEL R18, R2, R79, P0 ;  /* 0x0000004f02127208 */ /* 0x000fe20000000000 */
[----:B------:R-:W-:Y:S01]  /*3da0*/  FMUL R2, R67, 0.25 ;  /* 0x3e80000043027820 */ /* 0x000fe20000400000 */
[----:B------:R-:W-:Y:S01]  /*3db0*/  FSEL R70, R3, R70, P0 ;  /* 0x0000004603467208 */ /* 0x000fe20000000000 */
[----:B------:R-:W-:Y:S01]  /*3dc0*/  FMUL R4, R59, 0.25 ;  /* 0x3e8000003b047820 */ /* 0x000fe20000400000 */
[----:B------:R-:W-:Y:S01]  /*3dd0*/  FMUL R3, R84, 0.25 ;  /* 0x3e80000054037820 */ /* 0x000fe20000400000 */
[----:B------:R-:W-:Y:S01]  /*3de0*/  FSETP.GT.AND P1, PT, |R63|, 8.50705917302346158658e+37, PT ;  /* 0x7e8000003f00780b */ /* 0x000fe20003f24200 */
[----:B------:R-:W-:Y:S01]  /*3df0*/  ULDC.64 UR4, c[0x0][0x270] ;  /* 0x00009c0000047ab9 */ /* 0x000fe20000000a00 */
[----:B------:R-:W-:Y:S01]  /*3e00*/  FSEL R74, R5, R74, P0 ;  /* 0x0000004a054a7208 */ /* 0x000fe20000000000 */
[----:B------:R-:W-:Y:S01]  /*3e10*/  FMUL R5, R66, 0.25 ;  /* 0x3e80000042057820 */ /* 0x000fe20000400000 */
[----:B------:R-:W-:Y:S01]  /*3e20*/  FSEL R24, R2, R67, P0 ;  /* 0x0000004302187208 */ /* 0x000fe20000000000 */
[----:B------:R-:W-:Y:S01]  /*3e30*/  FMUL R2, R85, 0.25 ;  /* 0x3e80000055027820 */ /* 0x000fe20000400000 */
[----:B------:R-:W-:Y:S01]  /*3e40*/  FSEL R62, R9, R62, P0 ;  /* 0x0000003e093e7208 */ /* 0x000fe20000000000 */
[----:B------:R-:W-:Y:S01]  /*3e50*/  UIMAD UR4, UR6, UR4, URZ ;  /* 0x00000004060472a4 */ /* 0x000fe2000f8e023f */
        /* <DEDUP_REMOVED lines=27> */
[----:B------:R-:W-:Y:S01]  /*4010*/  IMAD.SHL.U32 R3, R252, 0x8, RZ ;  /* 0x00000008fc037824 */ /* 0x000fe200078e00ff */
[----:B------:R-:W-:Y:S01]  /*4020*/  FSEL R27, R5, R68, P1 ;  /* 0x00000044051b7208 */ /* 0x000fe20000800000 */
[----:B------:R-:W-:Y:S01]  /*4030*/  FMUL R5, R60, 0.25 ;  /* 0x3e8000003c057820 */ /* 0x000fe20000400000 */
[----:B------:R-:W-:-:S02]  /*4040*/  SHF.R.U32.HI R7, RZ, 0x6, R252 ;  /* 0x00000006ff077819 */ /* 0x000fc400000116fc */
[----:B------:R-:W-:Y:S02]  /*4050*/  FSEL R61, R2, R61, P1 ;  /* 0x0000003d023d7208 */ /* 0x000fe40000800000 */
[----:B------:R-:W-:Y:S02]  /*4060*/  FSEL R57, R4, R57, P1 ;  /* 0x0000003904397208 */ /* 0x000fe40000800000 */
[----:B------:R-:W-:Y:S02]  /*4070*/  LOP3.LUT R2, R252, 0x7, RZ, 0xc0, !PT ;  /* 0x00000007fc027812 */ /* 0x000fe400078ec0ff */
[----:B------:R-:W-:Y:S01]  /*4080*/  LOP3.LUT R4, R3, 0x380, RZ, 0xc0, !PT ;  /* 0x0000038003047812 */ /* 0x000fe200078ec0ff */
[----:B------:R-:W-:Y:S01]  /*4090*/  FMUL R3, R56, 0.25 ;  /* 0x3e80000038037820 */ /* 0x000fe20000400000 */
[----:B------:R-:W-:Y:S02]  /*40a0*/  SGXT.U32 R7, R7, 0x1 ;  /* 0x000000010707781a */ /* 0x000fe40000000000 */
[----:B------:R-:W-:-:S02]  /*40b0*/  FSEL R35, R5, R60, P1 ;  /* 0x0000003c05237208 */ /* 0x000fc40000800000 */
[----:B------:R-:W-:Y:S01]  /*40c0*/  LEA R5, R2, UR7, 0x4 ;  /* 0x0000000702057c11 */ /* 0x000fe2000f8e20ff */
[----:B0-----:R-:W-:Y:S01]  /*40d0*/  IMAD R36, R7, R88, RZ ;  /* 0x0000005807247224 */ /* 0x001fe200078e02ff */
[----:B------:R-:W-:Y:S01]  /*40e0*/  FSEL R41, R3, R56, P1 ;  /* 0x0000003803297208 */ /* 0x000fe20000800000 */
[C---:B------:R-:W-:Y:S01]  /*40f0*/  FMUL R3, R16.reuse, 8388608 ;  /* 0x4b00000010037820 */ /* 0x040fe20000400000 */
[----:B------:R-:W-:Y:S01]  /*4100*/  BAR.SYNC.DEFER_BLOCKING 0x0 ;  /* 0x0000000000007b1d */ /* 0x000fe20000010000 */
[----:B------:R-:W-:Y:S01]  /*4110*/  FSETP.GEU.AND P3, PT, R16, 1.175494350822287508e-38, PT ;  /* 0x008000001000780b */ /* 0x000fe20003f6e000 */
[--C-:B------:R-:W-:Y:S01]  /*4120*/  IMAD R7, R2, -0x8, R5.reuse ;  /* 0xfffffff802077824 */ /* 0x100fe200078e0205 */
[----:B------:R-:W-:Y:S01]  /*4130*/  FSETP.GEU.AND P4, PT, |R16|, 1.175494350822287508e-38, PT ;  /* 0x008000001000780b */ /* 0x000fe20003f8e200 */
[----:B------:R-:W-:Y:S01]  /*4140*/  IMAD R5, R10, 0x80, R5 ;  /* 0x000000800a057824 */ /* 0x000fe200078e0205 */
[----:B------:R-:W-:Y:S01]  /*4150*/  FSEL R60, R3, R16, !P3 ;  /* 0x00000010033c7208 */ /* 0x000fe20005800000 */
[----:B------:R-:W-:Y:S01]  /*4160*/  IMAD.SHL.U32 R2, R252, 0x4, RZ ;  /* 0x00000004fc027824 */ /* 0x000fe200078e00ff */
[----:B------:R-:W-:Y:S01]  /*4170*/  FSETP.GEU.AND P2, PT, R63, 1.175494350822287508e-38, PT ;  /* 0x008000003f00780b */ /* 0x000fe20003f4e000 */
[----:B------:R-:W-:-:S02]  /*4180*/  IMAD.IADD R56, R4, 0x1, R5 ;  /* 0x0000000104387824 */ /* 0x000fc400078e0205 */
[----:B------:R-:W-:Y:S01]  /*4190*/  @P0 FMUL R16, R16, 0.25 ;  /* 0x3e80000010100820 */ /* 0x000fe20000400000 */
[----:B------:R-:W-:Y:S01]  /*41a0*/  VIADD R5, R60, 0xc0cafb0d ;  /* 0xc0cafb0d3c057836 */ /* 0x000fe20000000000 */
[----:B------:R-:W-:Y:S01]  /*41b0*/  LOP3.LUT R4, R2, 0xc0, RZ, 0xc0, !PT ;  /* 0x000000c002047812 */ /* 0x000fe200078ec0ff */
[C---:B------:R-:W-:Y:S01]  /*41c0*/  FMUL R2, R63.reuse, 8388608 ;  /* 0x4b0000003f027820 */ /* 0x040fe20000400000 */
[----:B------:R-:W-:Y:S01]  /*41d0*/  FSEL R22, R6, R71, P0 ;  /* 0x0000004706167208 */ /* 0x000fe20000000000 */
[----:B------:R-:W-:Y:S01]  /*41e0*/  IMAD R38, R88, 0x2, R36 ;  /* 0x0000000258267824 */ /* 0x000fe200078e0224 */
[----:B------:R-:W-:Y:S01]  /*41f0*/  FSETP.GEU.AND P0, PT, |R63|, 1.175494350822287508e-38, PT ;  /* 0x008000003f00780b */ /* 0x000fe20003f0e200 */
[----:B------:R-:W-:Y:S01]  /*4200*/  IMAD.IADD R11, R4, 0x1, R7 ;  /* 0x00000001040b7824 */ /* 0x000fe200078e0207 */
[----:B------:R-:W-:Y:S01]  /*4210*/  FSEL R75, R2, R63, !P2 ;  /* 0x0000003f024b7208 */ /* 0x000fe20005000000 */
[----:B------:R-:W-:Y:S01]  /*4220*/  @!P4 FMUL R16, R16, 16777216 ;  /* 0x4b8000001010c820 */ /* 0x000fe20000400000 */
[----:B------:R-:W-:Y:S01]  /*4230*/  LOP3.LUT R7, R5, 0xff800000, RZ, 0xc0, !PT ;  /* 0xff80000005077812 */ /* 0x000fe200078ec0ff */
[----:B------:R-:W-:Y:S01]  /*4240*/  @!P4 FMUL R12, R12, 16777216 ;  /* 0x4b8000000c0cc820 */ /* 0x000fe20000400000 */
[C---:B------:R-:W-:Y:S01]  /*4250*/  IADD3 R2, R75.reuse, -0x3f3504f3, RZ ;  /* 0xc0cafb0d4b027810 */ /* 0x040fe20007ffe0ff */
[----:B------:R-:W-:Y:S01]  /*4260*/  @!P4 FMUL R86, R86, 16777216 ;  /* 0x4b8000005656c820 */ /* 0x000fe20000400000 */
[----:B------:R-:W-:Y:S01]  /*4270*/  FSEL R5, RZ, -23, P3 ;  /* 0xc1b80000ff057808 */ /* 0x000fe20001800000 */
[----:B------:R-:W-:Y:S01]  /*4280*/  @!P4 FMUL R14, R14, 16777216 ;  /* 0x4b8000000e0ec820 */ /* 0x000fe20000400000 */
[----:B------:R-:W-:Y:S01]  /*4290*/  I2FP.F32.S32 R8, R7 ;  /* 0x0000000700087245 */ /* 0x000fe20000201400 */
[----:B------:R-:W-:Y:S01]  /*42a0*/  @!P4 FMUL R82, R82, 16777216 ;  /* 0x4b8000005252c820 */ /* 0x000fe20000400000 */
[----:B------:R-:W-:Y:S01]  /*42b0*/  LOP3.LUT R4, R2, 0xff800000, RZ, 0xc0, !PT ;  /* 0xff80000002047812 */ /* 0x000fe200078ec0ff */
[----:B------:R-:W-:Y:S01]  /*42c0*/  @!P4 FMUL R18, R18, 16777216 ;  /* 0x4b8000001212c820 */ /* 0x000fe20000400000 */
[----:B------:R-:W-:Y:S01]  /*42d0*/  LEA.HI R2, R10, R11, RZ, 0x1f ;  /* 0x0000000b0a027211 */ /* 0x000fe200078ff8ff */
[----:B------:R-:W-:Y:S01]  /*42e0*/  FFMA.FTZ R10, R8, 1.1920928955078125e-07, R5 ;  /* 0x34000000080a7823 */ /* 0x000fe20000010005 */
[----:B------:R-:W-:Y:S01]  /*42f0*/  I2FP.F32.S32 R6, R4 ;  /* 0x0000000400067245 */ /* 0x000fe20000201400 */
[----:B------:R-:W0:Y:S01]  /*4300*/  MUFU.RCP R5, R16 ;  /* 0x0000001000057308 */ /* 0x000e220000001000 */
[----:B------:R-:W-:-:S02]  /*4310*/  IMAD.IADD R4, R75, 0x1, -R4 ;  /* 0x000000014b047824 */ /* 0x000fc400078e0a04 */
[----:B------:R-:W-:Y:S01]  /*4320*/  @!P4 FMUL R78, R78, 16777216 ;  /* 0x4b8000004e4ec820 */ /* 0x000fe20000400000 */
        /* <DEDUP_REMOVED lines=10> */
[----:B------:R-:W-:Y:S01]  /*43d0*/  FADD R8, R4, -1 ;  /* 0xbf80000004087421 */ /* 0x000fe20000000000 */
[----:B------:R-:W-:-:S02]  /*43e0*/  IMAD.IADD R7, R60, 0x1, -R7 ;  /* 0x000000013c077824 */ /* 0x000fc400078e0a07 */
[----:B------:R-:W-:Y:S01]  /*43f0*/  @P1 FMUL R63, R63, 0.25 ;  /* 0x3e8000003f3f1820 */ /* 0x000fe20000400000 */
[----:B------:R-:W-:Y:S01]  /*4400*/  FSEL R3, RZ, -23, P2 ;  /* 0xc1b80000ff037808 */ /* 0x000fe20001000000 */
[C---:B0-----:R-:W-:Y:S01]  /*4410*/  FMUL R13, R5.reuse, R12 ;  /* 0x0000000c050d7220 */ /* 0x041fe20000400000 */
[----:B------:R-:W-:Y:S02]  /*4420*/  IMAD.MOV.U32 R12, RZ, RZ, 0x3dc6b27f ;  /* 0x3dc6b27fff0c7424 */ /* 0x000fe400078e00ff */
[C---:B------:R-:W-:Y:S01]  /*4430*/  FMUL R86, R5.reuse, R86 ;  /* 0x0000005605567220 */ /* 0x040fe20000400000 */
        /* <DEDUP_REMOVED lines=13> */
[----:B------:R-:W-:Y:S01]  /*4510*/  FMUL R39, R5, R58 ;  /* 0x0000003a05277220 */ /* 0x000fe20000400000 */
[-C--:B------:R-:W-:Y:S01]  /*4520*/  FFMA.FTZ R5, R8, R12.reuse, -0.16845393180847167969 ;  /* 0xbe2c7f3008057423 */ /* 0x080fe2000001000c */
[----:B------:R-:W-:Y:S01]  /*4530*/  FADD R11, R7, -1 ;  /* 0xbf800000070b7421 */ /* 0x000fe20000000000 */
[----:B------:R-:W-:Y:S01]  /*4540*/  @!P0 FMUL R63, R63, 16777216 ;  /* 0x4b8000003f3f8820 */ /* 0x000fe20000400000 */
[----:B------:R-:W-:Y:S01]  /*4550*/  FFMA.FTZ R3, R6, 1.1920928955078125e-07, R3 ;  /* 0x3400000006037823 */ /* 0x000fe20000010003 */
[C---:B------:R-:W-:Y:S01]  /*4560*/  FFMA.FTZ R5, R8.reuse, R5, 0.1716887056827545166 ;  /* 0x3e2fcf2a08057423 */ /* 0x040fe20000010005 */
[----:B------:R-:W-:Y:S01]  /*4570*/  FFMA.FTZ R4, R11, R12, -0.16845393180847167969 ;  /* 0xbe2c7f300b047423 */ /* 0x000fe2000001000c */
[----:B------:R-:W0:Y:S01]  /*4580*/  MUFU.RCP R6, R63 ;  /* 0x0000003f00067308 */ /* 0x000e220000001000 */
[----:B------:R-:W-:Y:S01]  /*4590*/  @!P0 FMUL R85, R85, 16777216 ;  /* 0x4b80000055558820 */ /* 0x000fe20000400000 */
[C---:B------:R-:W-:Y:S01]  /*45a0*/  FFMA.FTZ R5, R8.reuse, R5, -0.17900948226451873779 ;  /* 0xbe374e4308057423 */ /* 0x040fe20000010005 */
[----:B------:R-:W-:Y:S01]  /*45b0*/  FFMA.FTZ R4, R11, R4, 0.1716887056827545166 ;  /* 0x3e2fcf2a0b047423 */ /* 0x000fe20000010004 */
[----:B------:R-:W-:Y:S01]  /*45c0*/  @!P0 FMUL R9, R9, 16777216 ;  /* 0x4b80000009098820 */ /* 0x000fe20000400000 */
[----:B------:R-:W-:Y:S01]  /*45d0*/  @!P0 FMUL R81, R81, 16777216 ;  /* 0x4b80000051518820 */ /* 0x000fe20000400000 */
[C---:B------:R-:W-:Y:S01]  /*45e0*/  FFMA.FTZ R5, R8.reuse, R5, 0.20512372255325317383 ;  /* 0x3e520bf408057423 */ /* 0x040fe20000010005 */
[----:B------:R-:W-:Y:S01]  /*45f0*/  FFMA.FTZ R4, R11, R4, -0.17900948226451873779 ;  /* 0xbe374e430b047423 */ /* 0x000fe20000010004 */
[----:B------:R-:W-:Y:S01]  /*4600*/  @!P0 FMUL R17, R17, 16777216 ;  /* 0x4b80000011118820 */ /* 0x000fe20000400000 */
[----:B------:R-:W-:Y:S01]  /*4610*/  @!P0 FMUL R77, R77, 16777216 ;  /* 0x4b8000004d4d8820 */ /* 0x000fe20000400000 */
[C---:B------:R-:W-:Y:S01]  /*4620*/  FFMA.FTZ R5, R8.reuse, R5, -0.24046532809734344482 ;  /* 0xbe763c8b08057423 */ /* 0x040fe20000010005 */
[----:B------:R-:W-:Y:S01]  /*4630*/  FFMA.FTZ R4, R11, R4, 0.20512372255325317383 ;  /* 0x3e520bf40b047423 */ /* 0x000fe20000010004 */
[----:B------:R-:W-:Y:S01]  /*4640*/  @!P0 FMUL R21, R21, 16777216 ;  /* 0x4b80000015158820 */ /* 0x000fe20000400000 */
[----:B------:R-:W-:Y:S01]  /*4650*/  @!P0 FMUL R73, R73, 16777216 ;  /* 0x4b80000049498820 */ /* 0x000fe20000400000 */
[C---:B------:R-:W-:Y:S01]  /*4660*/  FFMA.FTZ R5, R8.reuse, R5, 0.28857114911079406738 ;  /* 0x3e93bf9908057423 */ /* 0x040fe20000010005 */
[----:B------:R-:W-:Y:S01]  /*4670*/  @!P0 FMUL R25, R25, 16777216 ;  /* 0x4b80000019198820 */ /* 0x000fe20000400000 */
[----:B------:R-:W-:Y:S01]  /*4680*/  @!P0 FMUL R69, R69, 16777216 ;  /* 0x4b80000045458820 */ /* 0x000fe20000400000 */
[----:B------:R-:W-:Y:S01]  /*4690*/  @!P0 FMUL R27, R27, 16777216 ;  /* 0x4b8000001b1b8820 */ /* 0x000fe20000400000 */
[C---:B------:R-:W-:Y:S01]  /*46a0*/  FFMA.FTZ R5, R8.reuse, R5, -0.36067417263984680176 ;  /* 0xbeb8aa4908057423 */ /* 0x040fe20000010005 */
[----:B------:R-:W-:Y:S01]  /*46b0*/  @!P0 FMUL R65, R65, 16777216 ;  /* 0x4b80000041418820 */ /* 0x000fe20000400000 */
[----:B------:R-:W-:Y:S01]  /*46c0*/  @!P0 FMUL R33, R33, 16777216 ;  /* 0x4b80000021218820 */ /* 0x000fe20000400000 */
[----:B------:R-:W-:Y:S01]  /*46d0*/  @!P0 FMUL R61, R61, 16777216 ;  /* 0x4b8000003d3d8820 */ /* 0x000fe20000400000 */
[----:B------:R-:W-:Y:S01]  /*46e0*/  @!P0 FMUL R35, R35, 16777216 ;  /* 0x4b80000023238820 */ /* 0x000fe20000400000 */
[----:B------:R-:W-:Y:S01]  /*46f0*/  @!P0 FMUL R57, R57, 16777216 ;  /* 0x4b80000039398820 */ /* 0x000fe20000400000 */
[----:B------:R-:W-:Y:S01]  /*4700*/  @!P0 FMUL R41, R41, 16777216 ;  /* 0x4b80000029298820 */ /* 0x000fe20000400000 */
[C---:B------:R-:W-:Y:S01]  /*4710*/  FFMA.FTZ R4, R11.reuse, R4, -0.24046532809734344482 ;  /* 0xbe763c8b0b047423 */ /* 0x040fe20000010004 */
[----:B------:R-:W-:Y:S01]  /*4720*/  FFMA.FTZ R7, R8, R5, 0.48089820146560668945 ;  /* 0x3ef6384a08077423 */ /* 0x000fe20000010005 */
[C---:B0-----:R-:W-:Y:S01]  /*4730*/  FMUL R85, R6.reuse, R85 ;  /* 0x0000005506557220 */ /* 0x041fe20000400000 */
        /* <DEDUP_REMOVED lines=15> */
[----:B------:R-:W-:Y:S01]  /*4830*/  FFMA.FTZ R6, R11, R4, 0.28857114911079406738 ;  /* 0x3e93bf990b067423 */ /* 0x000fe20000010004 */
[----:B------:R-:W-:Y:S01]  /*4840*/  FFMA.FTZ R7, R8, R7, -0.72134751081466674805 ;  /* 0xbf38aa3b08077423 */ /* 0x000fe20000010007 */
[----:B------:R-:W-:-:S02]  /*4850*/  ISETP.GE.U32.AND P1, PT, R75, 0x7f800000, PT ;  /* 0x7f8000004b00780c */ /* 0x000fc40003f26070 */
[----:B------:R-:W-:Y:S01]  /*4860*/  FFMA.FTZ R6, R11, R6, -0.36067417263984680176 ;  /* 0xbeb8aa490b067423 */ /* 0x000fe20000010006 */
[C---:B------:R-:W-:Y:S01]  /*4870*/  FMUL R7, R8.reuse, R7 ;  /* 0x0000000708077220 */ /* 0x040fe20000400000 */
[----:B------:R-:W-:Y:S02]  /*4880*/  F2FP.F16.F32.PACK_AB R5, R61, R12 ;  /* 0x0000000c3d05723e */ /* 0x000fe400000000ff */
[----:B------:R-:W-:Y:S01]  /*4890*/  FFMA.FTZ R12, R11, R6, 0.48089820146560668945 ;  /* 0x3ef6384a0b0c7423 */ /* 0x000fe20000010006 */
[----:B------:R-:W-:Y:S01]  /*48a0*/  FMUL R9, R8, R7 ;  /* 0x0000000708097220 */ /* 0x000fe20000400000 */
[----:B------:R-:W-:Y:S02]  /*48b0*/  F2FP.F16.F32.PACK_AB R4, R35, R34 ;  /* 0x000000222304723e */ /* 0x000fe400000000ff */
[----:B------:R-:W-:Y:S01]  /*48c0*/  F2FP.F16.F32.PACK_AB R6, R62, R39 ;  /* 0x000000273e06723e */ /* 0x000fe200000000ff */
[C---:B------:R-:W-:Y:S01]  /*48d0*/  FFMA.FTZ R12, R11.reuse, R12, -0.72134751081466674805 ;  /* 0xbf38aa3b0b0c7423 */ /* 0x040fe2000001000c */
[----:B------:R-:W-:Y:S01]  /*48e0*/  F2FP.F16.F32.PACK_AB R7, R32, R37 ;  /* 0x000000252007723e */ /* 0x000fe200000000ff */
[----:B------:R-:W-:Y:S01]  /*48f0*/  FFMA.FTZ R8, R8, 1.4426950216293334961, R9 ;  /* 0x3fb8aa3b08087823 */ /* 0x000fe20000010009 */
[----:B------:R-:W-:Y:S01]  /*4900*/  ISETP.GE.U32.AND P2, PT, R60, 0x7f800000, PT ;  /* 0x7f8000003c00780c */ /* 0x000fe20003f46070 */
[----:B------:R-:W-:Y:S01]  /*4910*/  FMUL R12, R11, R12 ;  /* 0x0000000c0b0c7220 */ /* 0x000fe20000400000 */
[C---:B------:R-:W-:Y:S01]  /*4920*/  LEA R40, R88.reuse, R38, 0x1 ;  /* 0x0000002658287211 */ /* 0x040fe200078e08ff */
[----:B------:R0:W-:Y:S01]  /*4930*/  STSM.16.M88.4 [R56], R4 ;  /* 0x0000000438007844 */ /* 0x0001e20000000200 */
[----:B------:R-:W-:Y:S01]  /*4940*/  FADD R3, R3, R8 ;  /* 0x0000000803037221 */ /* 0x000fe20000000000 */
[----:B------:R-:W-:Y:S01]  /*4950*/  FMUL R12, R11, R12 ;  /* 0x0000000c0b0c7220 */ /* 0x000fe20000400000 */
[----:B------:R-:W-:Y:S01]  /*4960*/  @P1 MOV R8, 0x7f800000 ;  /* 0x7f80000000081802 */ /* 0x000fe20000000f00 */
[C---:B------:R-:W-:Y:S01]  /*4970*/  IMAD R42, R88.reuse, 0x2, R40 ;  /* 0x00000002582a7824 */ /* 0x040fe200078e0228 */
[----:B------:R-:W-:Y:S01]  /*4980*/  F2FP.F16.F32.PACK_AB R24, R21, R24 ;  /* 0x000000181518723e */ /* 0x000fe200000000ff */
[----:B------:R-:W-:Y:S01]  /*4990*/  FFMA.FTZ R11, R11, 1.4426950216293334961, R12 ;  /* 0x3fb8aa3b0b0b7823 */ /* 0x000fe2000001000c */
[----:B------:R-:W-:Y:S01]  /*49a0*/  F2FP.F16.F32.PACK_AB R25, R77, R22 ;  /* 0x000000164d19723e */ /* 0x000fe200000000ff */
[----:B------:R-:W-:-:S02]  /*49b0*/  IMAD R43, R88, 0x2, R42 ;  /* 0x00000002582b7824 */ /* 0x000fc400078e022a */
[----:B------:R-:W-:Y:S01]  /*49c0*/  @P1 FFMA.FTZ R3, R75, R8, +INF ;  /* 0x7f8000004b031423 */ /* 0x000fe20000010008 */
[----:B------:R-:W-:Y:S02]  /*49d0*/  @P2 IMAD.MOV.U32 R9, RZ, RZ, 0x7f800000 ;  /* 0x7f800000ff092424 */ /* 0x000fe400078e00ff */
[----:B------:R-:W-:Y:S01]  /*49e0*/  FADD R52, R10, R11 ;  /* 0x0000000b0a347221 */ /* 0x000fe20000000000 */
[----:B------:R-:W-:Y:S01]  /*49f0*/  F2FP.F16.F32.PACK_AB R8, R27, R30 ;  /* 0x0000001e1b08723e */ /* 0x000fe200000000ff */
[----:B------:R-:W1:Y:S01]  /*4a00*/  LDC.64 R32, c[0x0][0x228] ;  /* 0x00008a00ff207b82 */ /* 0x000e620000000a00 */
[----:B------:R-:W-:Y:S01]  /*4a10*/  @P2 FFMA.FTZ R52, R60, R9, +INF ;  /* 0x7f8000003c342423 */ /* 0x000fe20000010009 */
[----:B------:R-:W-:Y:S01]  /*4a20*/  F2FP.F16.F32.PACK_AB R9, R69, R28 ;  /* 0x0000001c4509723e */ /* 0x000fe200000000ff */
[----:B0-----:R-:W-:Y:S01]  /*4a30*/  IMAD.SHL.U32 R4, R252, 0x10, RZ ;  /* 0x00000010fc047824 */ /* 0x001fe200078e00ff */
[----:B------:R-:W-:Y:S01]  /*4a40*/  F2FP.F16.F32.PACK_AB R10, R70, R31 ;  /* 0x0000001f460a723e */ /* 0x000fe200000000ff */
[----:B------:R-:W-:Y:S01]  /*4a50*/  IMAD R12, R0, UR5, RZ ;  /* 0x00000005000c7c24 */ /* 0x000fe2000f8e02ff */
[----:B------:R-:W-:-:S02]  /*4a60*/  F2FP.F16.F32.PACK_AB R11, R26, R29 ;  /* 0x0000001d1a0b723e */ /* 0x000fc400000000ff */
[----:B------:R-:W-:Y:S01]  /*4a70*/  BAR.SYNC.DEFER_BLOCKING 0x0 ;  /* 0x0000000000007b1d */ /* 0x000fe20000010000 */
[----:B------:R-:W-:Y:S01]  /*4a80*/  LOP3.LUT R87, R4, 0x7f0, RZ, 0xc0, !PT ;  /* 0x000007f004577812 */ /* 0x000fe200078ec0ff */
[----:B------:R-:W-:Y:S01]  /*4a90*/  USHF.L.U32 UR5, UR4, 0x1, URZ ;  /* 0x0000000104057899 */ /* 0x000fe2000800063f */
[----:B------:R-:W-:Y:S02]  /*4aa0*/  LEA R44, R88, R43, 0x1 ;  /* 0x0000002b582c7211 */ /* 0x000fe400078e08ff */
[----:B------:R-:W-:Y:S02]  /*4ab0*/  F2FP.F16.F32.PACK_AB R26, R78, R23 ;  /* 0x000000174e1a723e */ /* 0x000fe400000000ff */
[----:B------:R-:W-:Y:S01]  /*4ac0*/  F2FP.F16.F32.PACK_AB R27, R19, R20 ;  /* 0x00000014131b723e */ /* 0x000fe200000000ff */
[----:B------:R-:W-:Y:S01]  /*4ad0*/  IMAD R45, R88, 0x2, R44 ;  /* 0x00000002582d7824 */ /* 0x000fe200078e022c */
[----:B------:R-:W-:Y:S01]  /*4ae0*/  F2FP.F16.F32.PACK_AB R31, R13, R16 ;  /* 0x000000100d1f723e */ /* 0x000fe200000000ff */
[----:B------:R-:W-:Y:S01]  /*4af0*/  IMAD.SHL.U32 R19, R12, 0x2, RZ ;  /* 0x000000020c137824 */ /* 0x000fe200078e00ff */
[----:B------:R-:W-:Y:S01]  /*4b00*/  F2FP.F16.F32.PACK_AB R28, R14, R17 ;  /* 0x000000110e1c723e */ /* 0x000fe200000000ff */
[----:B------:R-:W-:Y:S01]  /*4b10*/  IMAD.HI R16, R12, 0x2, RZ ;  /* 0x000000020c107827 */ /* 0x000fe200078e02ff */
[----:B------:R-:W-:-:S02]  /*4b20*/  LEA R46, R88, R45, 0x1 ;  /* 0x0000002d582e7211 */ /* 0x000fc400078e08ff */
[----:B------:R-:W-:Y:S02]  /*4b30*/  F2FP.F16.F32.PACK_AB R30, R86, R15 ;  /* 0x0000000f561e723e */ /* 0x000fe400000000ff */
[----:B-1----:R-:W-:Y:S01]  /*4b40*/  IADD3 R80, P2, P3, R19, UR5, R32 ;  /* 0x0000000513507c10 */ /* 0x002fe2000fb5e020 */
[C---:B------:R-:W-:Y:S01]  /*4b50*/  IMAD R47, R88.reuse, 0x2, R46 ;  /* 0x00000002582f7824 */ /* 0x040fe200078e022e */
[----:B------:R-:W-:Y:S01]  /*4b60*/  UIMAD.WIDE UR4, UR4, 0x2, URZ ;  /* 0x00000002040478a5 */ /* 0x000fe2000f8e023f */
[----:B------:R-:W-:Y:S02]  /*4b70*/  FSETP.NEU.AND P0, PT, R75, RZ, PT ;  /* 0x000000ff4b00720b */ /* 0x000fe40003f0d000 */
[----:B------:R-:W-:Y:S01]  /*4b80*/  F2FP.F16.F32.PACK_AB R29, R85, R18 ;  /* 0x00000012551d723e */ /* 0x000fe200000000ff */
[----:B------:R-:W0:Y:S01]  /*4b90*/  LDS.128 R4, [R87+UR7] ;  /* 0x0000000757047984 */ /* 0x000e220008000c00 */
[----:B------:R-:W-:Y:S02]  /*4ba0*/  LEA R48, R88, R47, 0x1 ;  /* 0x0000002f58307211 */ /* 0x000fe400078e08ff */
[----:B------:R-:W-:Y:S01]  /*4bb0*/  ULDC UR4, c[0x0][0x27c] ;  /* 0x00009f0000047ab9 */ /* 0x000fe20000000800 */
[----:B------:R-:W-:Y:S01]  /*4bc0*/  IADD3.X R86, R16, UR5, R33, P2, P3 ;  /* 0x0000000510567c10 */ /* 0x000fe200097e6421 */
[----:B------:R-:W-:Y:S01]  /*4bd0*/  BAR.SYNC.DEFER_BLOCKING 0x0 ;  /* 0x0000000000007b1d */ /* 0x000fe20000010000 */
[-C--:B------:R-:W-:Y:S01]  /*4be0*/  LEA R16, P2, R36, R80.reuse, 0x1 ;  /* 0x0000005024107211 */ /* 0x080fe200078408ff */
[----:B------:R-:W-:Y:S01]  /*4bf0*/  IMAD R49, R88, 0x2, R48 ;  /* 0x0000000258317824 */ /* 0x000fe200078e0230 */
[----:B------:R-:W-:Y:S01]  /*4c00*/  LEA R18, P4, R38, R80, 0x1 ;  /* 0x0000005026127211 */ /* 0x000fe200078808ff */
[----:B------:R-:W-:Y:S01]  /*4c10*/  UIMAD UR4, UR6, UR4, URZ ;  /* 0x00000004060472a4 */ /* 0x000fe2000f8e023f */
[----:B------:R-:W-:Y:S01]  /*4c20*/  LEA.HI.X.SX32 R17, R36, R86, 0x1, P2 ;  /* 0x0000005624117211 */ /* 0x000fe200010f0eff */
[----:B------:R-:W-:Y:S01]  /*4c30*/  IMAD R50, R88, 0x2, R49 ;  /* 0x0000000258327824 */ /* 0x000fe200078e0231 */
[-C--:B------:R-:W-:Y:S01]  /*4c40*/  LEA R20, P3, R40, R80.reuse, 0x1 ;  /* 0x0000005028147211 */ /* 0x080fe200078608ff */
[----:B------:R-:W-:Y:S01]  /*4c50*/  USHF.L.U32 UR6, UR4, 0x2, URZ ;  /* 0x0000000204067899 */ /* 0x000fe2000800063f */
[----:B------:R-:W-:Y:S01]  /*4c60*/  LEA R22, P6, R42, R80, 0x1 ;  /* 0x000000502a167211 */ /* 0x000fe200078c08ff */
[----:B------:R-:W-:Y:S01]  /*4c70*/  UIMAD.WIDE UR4, UR4, 0x4, URZ ;  /* 0x00000004040478a5 */ /* 0x000fe2000f8e023f */
[----:B------:R-:W-:-:S02]  /*4c80*/  LEA R51, R88, R50, 0x1 ;  /* 0x0000003258337211 */ /* 0x000fc400078e08ff */
[-C--:B------:R-:W-:Y:S02]  /*4c90*/  LEA.HI.X.SX32 R19, R38, R86.reuse, 0x1, P4 ;  /* 0x0000005626137211 */ /* 0x080fe400020f0eff */
[-C--:B------:R-:W-:Y:S01]  /*4ca0*/  LEA.HI.X.SX32 R21, R40, R86.reuse, 0x1, P3 ;  /* 0x0000005628157211 */ /* 0x080fe200018f0eff */
[----:B------:R-:W-:Y:S01]  /*4cb0*/  IMAD R54, R88, 0x2, R51 ;  /* 0x0000000258367824 */ /* 0x000fe200078e0233 */
[----:B------:R-:W-:Y:S02]  /*4cc0*/  LEA.HI.X.SX32 R23, R42, R86, 0x1, P6 ;  /* 0x000000562a177211 */ /* 0x000fe400030f0eff */
[C---:B------:R-:W-:Y:S02]  /*4cd0*/  LEA R32, P6, R47.reuse, R80, 0x1 ;  /* 0x000000502f207211 */ /* 0x040fe400078c08ff */
[C---:B------:R-:W-:Y:S02]  /*4ce0*/  LEA R55, R88.reuse, R54, 0x1 ;  /* 0x0000003658377211 */ /* 0x040fe400078e08ff */
[----:B------:R-:W-:Y:S01]  /*4cf0*/  LEA.HI.X.SX32 R33, R47, R86, 0x1, P6 ;  /* 0x000000562f217211 */ /* 0x000fe200030f0eff */
[----:B------:R-:W-:Y:S01]  /*4d00*/  STSM.16.M88.4 [R56], R8 ;  /* 0x0000000838007844 */ /* 0x000fe20000000200 */
[----:B------:R-:W-:Y:S01]  /*4d10*/  LEA R57, R88, R55, 0x1 ;  /* 0x0000003758397211 */ /* 0x000fe200078e08ff */
[----:B------:R-:W-:Y:S01]  /*4d20*/  BAR.SYNC.DEFER_BLOCKING 0x0 ;  /* 0x0000000000007b1d */ /* 0x000fe20000010000 */
[----:B------:R-:W-:-:S03]  /*4d30*/  LEA R42, P6, R54, R80, 0x1 ;  /* 0x00000050362a7211 */ /* 0x000fc600078c08ff */
[----:B------:R-:W-:Y:S01]  /*4d40*/  IMAD R59, R88, 0x2, R57 ;  /* 0x00000002583b7824 */ /* 0x000fe200078e0239 */
[----:B------:R-:W-:Y:S02]  /*4d50*/  FSETP.NEU.AND P1, PT, R60, RZ, PT ;  /* 0x000000ff3c00720b */ /* 0x000fe40003f2d000 */
[----:B------:R-:W-:Y:S01]  /*4d60*/  FSEL R3, R3, -INF , P0 ;  /* 0xff80000003037808 */ /* 0x000fe20000000000 */
[----:B------:R-:W-:Y:S01]  /*4d70*/  IMAD R61, R88, 0x2, R59 ;  /* 0x00000002583d7824 */ /* 0x000fe200078e023b */
[----:B------:R-:W-:-:S03]  /*4d80*/  FSEL R52, R52, -INF , P1 ;  /* 0xff80000034347808 */ /* 0x000fc60000800000 */
[----:B------:R-:W-:Y:S01]  /*4d90*/  FFMA R218, R3, 0.69314718246459960938, R218 ;  /* 0x3f31721803da7823 */ /* 0x000fe200000000da */
[----:B------:R-:W-:Y:S01]  /*4da0*/  LEA R63, R88, R61, 0x1 ;  /* 0x0000003d583f7211 */ /* 0x000fe200078e08ff */
[----:B------:R-:W-:-:S04]  /*4db0*/  FFMA R219, R52, 0.69314718246459960938, R53 ;  /* 0x3f31721834db7823 */ /* 0x000fc80000000035 */
[----:B------:R-:W-:-:S04]  /*4dc0*/  IMAD R65, R88, 0x2, R63 ;  /* 0x0000000258417824 */ /* 0x000fc800078e023f */
[C---:B------:R-:W-:Y:S01]  /*4dd0*/  IMAD R67, R88.reuse, 0x2, R65 ;  /* 0x0000000258437824 */ /* 0x040fe200078e0241 */
[----:B------:R-:W1:Y:S03]  /*4de0*/  LDS.128 R8, [R87+UR7] ;  /* 0x0000000757087984 */ /* 0x000e660008000c00 */
[C---:B------:R-:W-:Y:S01]  /*4df0*/  IMAD R71, R88.reuse, 0x2, R67 ;  /* 0x0000000258477824 */ /* 0x040fe200078e0243 */
[----:B------:R-:W-:Y:S04]  /*4e00*/  BAR.SYNC.DEFER_BLOCKING 0x0 ;  /* 0x0000000000007b1d */ /* 0x000fe80000010000 */
[----:B------:R-:W-:-:S05]  /*4e10*/  LEA R72, R88, R71, 0x1 ;  /* 0x0000004758487211 */ /* 0x000fca00078e08ff */
[----:B------:R-:W-:-:S05]  /*4e20*/  IMAD R73, R88, 0x2, R72 ;  /* 0x0000000258497824 */ /* 0x000fca00078e0248 */
[----:B------:R-:W-:-:S05]  /*4e30*/  LEA R69, R88, R73, 0x1 ;  /* 0x0000004958457211 */ /* 0x000fca00078e08ff */
[----:B------:R-:W-:-:S04]  /*4e40*/  IMAD R75, R88, 0x2, R69 ;  /* 0x00000002584b7824 */ /* 0x000fc800078e0245 */
[C---:B------:R-:W-:Y:S01]  /*4e50*/  IMAD R79, R88.reuse, 0x2, R75 ;  /* 0x00000002584f7824 */ /* 0x040fe200078e024b */
[----:B------:R2:W-:Y:S04]  /*4e60*/  STSM.16.M88.4 [R56], R24 ;  /* 0x0000001838007844 */ /* 0x0005e80000000200 */
[C---:B------:R-:W-:Y:S01]  /*4e70*/  LEA R81, R88.reuse, R79, 0x1 ;  /* 0x0000004f58517211 */ /* 0x040fe200078e08ff */
[----:B------:R-:W-:Y:S04]  /*4e80*/  BAR.SYNC.DEFER_BLOCKING 0x0 ;  /* 0x0000000000007b1d */ /* 0x000fe80000010000 */
[----:B------:R-:W-:-:S05]  /*4e90*/  IMAD R77, R88, 0x2, R81 ;  /* 0x00000002584d7824 */ /* 0x000fca00078e0251 */
[----:B------:R-:W-:Y:S02]  /*4ea0*/  LEA R82, R88, R77, 0x1 ;  /* 0x0000004d58527211 */ /* 0x000fe400078e08ff */
[----:B--2---:R-:W-:-:S03]  /*4eb0*/  LEA R24, P5, R43, R80, 0x1 ;  /* 0x000000502b187211 */ /* 0x004fc600078a08ff */
[----:B------:R-:W-:Y:S01]  /*4ec0*/  IMAD R83, R88, 0x2, R82 ;  /* 0x0000000258537824 */ /* 0x000fe200078e0252 */
[----:B------:R-:W-:Y:S02]  /*4ed0*/  LEA R26, P2, R44, R80, 0x1 ;  /* 0x000000502c1a7211 */ /* 0x000fe400078408ff */
[----:B------:R-:W-:Y:S01]  /*4ee0*/  LEA.HI.X.SX32 R25, R43, R86, 0x1, P5 ;  /* 0x000000562b197211 */ /* 0x000fe200028f0eff */
[----:B------:R-:W-:Y:S01]  /*4ef0*/  IMAD R84, R88, 0x2, R83 ;  /* 0x0000000258547824 */ /* 0x000fe200078e0253 */
[----:B------:R-:W-:Y:S02]  /*4f00*/  LEA R34, P5, R48, R80, 0x1 ;  /* 0x0000005030227211 */ /* 0x000fe400078a08ff */
[----:B------:R-:W-:Y:S02]  /*4f10*/  LEA.HI.X.SX32 R27, R44, R86, 0x1, P2 ;  /* 0x000000562c1b7211 */ /* 0x000fe400010f0eff */
[----:B------:R-:W-:Y:S01]  /*4f20*/  LEA R36, P2, R49, R80, 0x1 ;  /* 0x0000005031247211 */ /* 0x000fe200078408ff */
[----:B------:R-:W2:Y:S01]  /*4f30*/  LDS.128 R12, [R87+UR7] ;  /* 0x00000007570c7984 */ /* 0x000ea20008000c00 */
[----:B------:R-:W-:Y:S01]  /*4f40*/  LEA.HI.X.SX32 R35, R48, R86, 0x1, P5 ;  /* 0x0000005630237211 */ /* 0x000fe200028f0eff */
[----:B------:R-:W-:Y:S01]  /*4f50*/  BAR.SYNC.DEFER_BLOCKING 0x0 ;  /* 0x0000000000007b1d */ /* 0x000fe20000010000 */
[----:B------:R-:W-:-:S02]  /*4f60*/  LEA R44, P5, R55, R80, 0x1 ;  /* 0x00000050372c7211 */ /* 0x000fc400078a08ff */
[-C--:B------:R-:W-:Y:S02]  /*4f70*/  LEA.HI.X.SX32 R37, R49, R86.reuse, 0x1, P2 ;  /* 0x0000005631257211 */ /* 0x080fe400010f0eff */
[----:B------:R-:W-:Y:S02]  /*4f80*/  LEA.HI.X.SX32 R43, R54, R86, 0x1, P6 ;  /* 0x00000056362b7211 */ /* 0x000fe400030f0eff */
[-C--:B------:R-:W-:Y:S01]  /*4f90*/  LEA R54, P6, R63, R80.reuse, 0x1 ;  /* 0x000000503f367211 */ /* 0x080fe200078c08ff */
[----:B------:R3:W-:Y:S01]  /*4fa0*/  STSM.16.M88.4 [R56], R28 ;  /* 0x0000001c38007844 */ /* 0x0007e20000000200 */
[----:B------:R-:W-:Y:S01]  /*4fb0*/  BAR.SYNC.DEFER_BLOCKING 0x0 ;  /* 0x0000000000007b1d */ /* 0x000fe20000010000 */
[CC--:B---3--:R-:W-:Y:S02]  /*4fc0*/  LEA R28, P4, R45.reuse, R80.reuse, 0x1 ;  /* 0x000000502d1c7211 */ /* 0x0c8fe400078808ff */
[----:B------:R-:W-:Y:S02]  /*4fd0*/  LEA R30, P3, R46, R80, 0x1 ;  /* 0x000000502e1e7211 */ /* 0x000fe400078608ff */
[----:B------:R-:W-:-:S02]  /*4fe0*/  LEA.HI.X.SX32 R29, R45, R86, 0x1, P4 ;  /* 0x000000562d1d7211 */ /* 0x000fc400020f0eff */
[----:B------:R-:W-:Y:S02]  /*4ff0*/  LEA R38, P4, R50, R80, 0x1 ;  /* 0x0000005032267211 */ /* 0x000fe400078808ff */
[----:B------:R-:W-:Y:S02]  /*5000*/  LEA.HI.X.SX32 R31, R46, R86, 0x1, P3 ;  /* 0x000000562e1f7211 */ /* 0x000fe400018f0eff */
[-C--:B------:R-:W-:Y:S02]  /*5010*/  LEA R40, P3, R51, R80.reuse, 0x1 ;  /* 0x0000005033287211 */ /* 0x080fe400078608ff */
[----:B------:R-:W-:Y:S01]  /*5020*/  LEA R46, P2, R57, R80, 0x1 ;  /* 0x00000050392e7211 */ /* 0x000fe200078408ff */
[----:B0-----:R0:W-:Y:S01]  /*5030*/  STG.E.U16 desc[UR16][R16.64], R4 ;  /* 0x0000000410007986 */ /* 0x0011e2000c101510 */
[----:B------:R-:W-:Y:S02]  /*5040*/  LEA.HI.X.SX32 R39, R50, R86, 0x1, P4 ;  /* 0x0000005632277211 */ /* 0x000fe400020f0eff */
[----:B------:R-:W-:Y:S01]  /*5050*/  LEA R48, P4, R59, R80, 0x1 ;  /* 0x000000503b307211 */ /* 0x000fe200078808ff */
[----:B------:R3:W-:Y:S01]  /*5060*/  STG.E.U16 desc[UR16][R18.64], R5 ;  /* 0x0000000512007986 */ /* 0x0007e2000c101510 */
[----:B------:R-:W-:-:S02]  /*5070*/  LEA.HI.X.SX32 R45, R55, R86, 0x1, P5 ;  /* 0x00000056372d7211 */ /* 0x000fc400028f0eff */
[----:B------:R-:W-:Y:S01]  /*5080*/  LEA.HI.X.SX32 R41, R51, R86, 0x1, P3 ;  /* 0x0000005633297211 */ /* 0x000fe200018f0eff */
[----:B------:R4:W-:Y:S01]  /*5090*/  STG.E.U16 desc[UR16][R20.64], R6 ;  /* 0x0000000614007986 */ /* 0x0009e2000c101510 */
[----:B------:R-:W-:Y:S02]  /*50a0*/  LEA R56, P5, R65, R80, 0x1 ;  /* 0x0000005041387211 */ /* 0x000fe400078a08ff */
[----:B------:R-:W-:Y:S01]  /*50b0*/  LEA.HI.X.SX32 R47, R57, R86, 0x1, P2 ;  /* 0x00000056392f7211 */ /* 0x000fe200010f0eff */
[----:B------:R5:W-:Y:S01]  /*50c0*/  STG.E.U16 desc[UR16][R22.64], R7 ;  /* 0x0000000716007986 */ /* 0x000be2000c101510 */
[-C--:B------:R-:W-:Y:S02]  /*50d0*/  LEA R50, P3, R61, R80.reuse, 0x1 ;  /* 0x000000503d327211 */ /* 0x080fe400078608ff */
[----:B------:R-:W-:Y:S02]  /*50e0*/  LEA R58, P2, R67, R80, 0x1 ;  /* 0x00000050433a7211 */ /* 0x000fe400078408ff */
[----:B------:R-:W-:-:S02]  /*50f0*/  LEA.HI.X.SX32 R49, R59, R86, 0x1, P4 ;  /* 0x000000563b317211 */ /* 0x000fc400020f0eff */
[----:B------:R-:W-:Y:S02]  /*5100*/  LEA R60, P4, R71, R80, 0x1 ;  /* 0x00000050473c7211 */ /* 0x000fe400078808ff */
[-C--:B------:R-:W-:Y:S02]  /*5110*/  LEA.HI.X.SX32 R57, R65, R86.reuse, 0x1, P5 ;  /* 0x0000005641397211 */ /* 0x080fe400028f0eff */
[-C--:B------:R-:W-:Y:S02]  /*5120*/  LEA.HI.X.SX32 R51, R61, R86.reuse, 0x1, P3 ;  /* 0x000000563d337211 */ /* 0x080fe400018f0eff */
[----:B------:R-:W-:Y:S02]  /*5130*/  LEA.HI.X.SX32 R55, R63, R86, 0x1, P6 ;  /* 0x000000563f377211 */ /* 0x000fe400030f0eff */
[----:B------:R-:W-:Y:S02]  /*5140*/  LEA R66, P5, R69, R80, 0x1 ;  /* 0x0000005045427211 */ /* 0x000fe400078a08ff */
[----:B------:R-:W-:-:S02]  /*5150*/  LEA.HI.X.SX32 R59, R67, R86, 0x1, P2 ;  /* 0x00000056433b7211 */ /* 0x000fc400010f0eff */
[-C--:B------:R-:W-:Y:S02]  /*5160*/  LEA R62, P3, R72, R80.reuse, 0x1 ;  /* 0x00000050483e7211 */ /* 0x080fe400078608ff */
[-C--:B------:R-:W-:Y:S02]  /*5170*/  LEA R64, P6, R73, R80.reuse, 0x1 ;  /* 0x0000005049407211 */ /* 0x080fe400078c08ff */
[----:B------:R-:W-:Y:S02]  /*5180*/  LEA R68, P2, R75, R80, 0x1 ;  /* 0x000000504b447211 */ /* 0x000fe400078408ff */
[----:B------:R-:W-:Y:S02]  /*5190*/  LEA.HI.X.SX32 R61, R71, R86, 0x1, P4 ;  /* 0x00000056473d7211 */ /* 0x000fe400020f0eff */
[----:B------:R-:W-:Y:S02]  /*51a0*/  LEA R70, P4, R79, R80, 0x1 ;  /* 0x000000504f467211 */ /* 0x000fe400078808ff */
[----:B------:R-:W-:-:S02]  /*51b0*/  LEA.HI.X.SX32 R67, R69, R86, 0x1, P5 ;  /* 0x0000005645437211 */ /* 0x000fc400028f0eff */
[-C--:B------:R-:W-:Y:S02]  /*51c0*/  LEA.HI.X.SX32 R63, R72, R86.reuse, 0x1, P3 ;  /* 0x00000056483f7211 */ /* 0x080fe400018f0eff */
[-C--:B------:R-:W-:Y:S02]  /*51d0*/  LEA.HI.X.SX32 R65, R73, R86.reuse, 0x1, P6 ;  /* 0x0000005649417211 */ /* 0x080fe400030f0eff */
[----:B------:R-:W-:Y:S02]  /*51e0*/  LEA.HI.X.SX32 R69, R75, R86, 0x1, P2 ;  /* 0x000000564b457211 */ /* 0x000fe400010f0eff */
[-C--:B------:R-:W-:Y:S02]  /*51f0*/  LEA R72, P3, R81, R80.reuse, 0x1 ;  /* 0x0000005051487211 */ /* 0x080fe400078608ff */
[-C--:B------:R-:W-:Y:S02]  /*5200*/  LEA R74, P6, R77, R80.reuse, 0x1 ;  /* 0x000000504d4a7211 */ /* 0x080fe400078c08ff */
[----:B------:R-:W-:-:S02]  /*5210*/  LEA R76, P5, R82, R80, 0x1 ;  /* 0x00000050524c7211 */ /* 0x000fc400078a08ff */
[----:B------:R-:W-:Y:S02]  /*5220*/  LEA R78, P2, R83, R80, 0x1 ;  /* 0x00000050534e7211 */ /* 0x000fe400078408ff */
[----:B------:R-:W-:Y:S02]  /*5230*/  LEA.HI.X.SX32 R71, R79, R86, 0x1, P4 ;  /* 0x000000564f477211 */ /* 0x000fe400020f0eff */
[----:B------:R-:W-:Y:S02]  /*5240*/  LEA R80, P4, R84, R80, 0x1 ;  /* 0x0000005054507211 */ /* 0x000fe400078808ff */
[-C--:B------:R-:W-:Y:S02]  /*5250*/  LEA.HI.X.SX32 R73, R81, R86.reuse, 0x1, P3 ;  /* 0x0000005651497211 */ /* 0x080fe400018f0eff */
[-C--:B------:R-:W-:Y:S02]  /*5260*/  LEA.HI.X.SX32 R75, R77, R86.reuse, 0x1, P6 ;  /* 0x000000564d4b7211 */ /* 0x080fe400030f0eff */
[----:B------:R-:W-:-:S02]  /*5270*/  LEA.HI.X.SX32 R77, R82, R86, 0x1, P5 ;  /* 0x00000056524d7211 */ /* 0x000fc400028f0eff */
[-C--:B------:R-:W-:Y:S02]  /*5280*/  LEA.HI.X.SX32 R79, R83, R86.reuse, 0x1, P2 ;  /* 0x00000056534f7211 */ /* 0x080fe400010f0eff */
[----:B------:R-:W-:Y:S02]  /*5290*/  LEA.HI.X.SX32 R81, R84, R86, 0x1, P4 ;  /* 0x0000005654517211 */ /* 0x000fe400020f0eff */
[----:B------:R-:W2:Y:S01]  /*52a0*/  LDS.128 R84, [R87+UR7] ;  /* 0x0000000757547984 */ /* 0x000ea20008000c00 */
[----:B0-----:R-:W-:Y:S02]  /*52b0*/  PRMT R17, R4, 0x7632, R17 ;  /* 0x0000763204117816 */ /* 0x001fe40000000011 */
[----:B---3--:R-:W-:Y:S01]  /*52c0*/  PRMT R19, R5, 0x7632, R19 ;  /* 0x0000763205137816 */ /* 0x008fe20000000013 */
[----:B------:R-:W-:Y:S01]  /*52d0*/  IMAD.SHL.U32 R5, R0, 0x4, RZ ;  /* 0x0000000400057824 */ /* 0x000fe200078e00ff */
[----:B----4-:R-:W-:Y:S01]  /*52e0*/  PRMT R21, R6, 0x7632, R21 ;  /* 0x0000763206157816 */ /* 0x010fe20000000015 */
[----:B------:R-:W-:Y:S01]  /*52f0*/  STG.E.U16 desc[UR16][R24.64], R17 ;  /* 0x0000001118007986 */ /* 0x000fe2000c101510 */
[----:B------:R-:W-:Y:S01]  /*5300*/  PRMT R82, R7, 0x7632, R82 ;  /* 0x0000763207527816 */ /* 0x000fe20000000052 */
[----:B------:R-:W-:Y:S01]  /*5310*/  IMAD.HI R0, R0, 0x4, RZ ;  /* 0x0000000400007827 */ /* 0x000fe200078e02ff */
[----:B-1----:R-:W-:Y:S01]  /*5320*/  PRMT R20, R8, 0x7632, R20 ;  /* 0x0000763208147816 */ /* 0x002fe20000000014 */
[----:B------:R-:W-:Y:S01]  /*5330*/  STG.E.U16 desc[UR16][R26.64], R19 ;  /* 0x000000131a007986 */ /* 0x000fe2000c101510 */
[----:B------:R-:W-:Y:S01]  /*5340*/  PRMT R4, R9, 0x7632, R4 ;  /* 0x0000763209047816 */ /* 0x000fe20000000004 */
[----:B-----5:R-:W0:Y:S01]  /*5350*/  LDC.64 R6, c[0x0][0x230] ;  /* 0x00008c00ff067b82 */ /* 0x020e220000000a00 */
[----:B------:R-:W-:Y:S01]  /*5360*/  PRMT R22, R10, 0x7632, R22 ;  /* 0x000076320a167816 */ /* 0x000fe20000000016 */
[----:B------:R2:W-:Y:S01]  /*5370*/  STG.E.U16 desc[UR16][R28.64], R21 ;  /* 0x000000151c007986 */ /* 0x0005e2000c101510 */
[----:B------:R-:W-:-:S02]  /*5380*/  PRMT R23, R11, 0x7632, R23 ;  /* 0x000076320b177816 */ /* 0x000fc40000000017 */
[C---:B------:R-:W-:Y:S01]  /*5390*/  LOP3.LUT P2, RZ, R252.reuse, 0x40, RZ, 0xc0, !PT ;  /* 0x00000040fcff7812 */ /* 0x040fe2000784c0ff */
[----:B------:R1:W-:Y:S01]  /*53a0*/  STG.E.U16 desc[UR16][R30.64], R82 ;  /* 0x000000521e007986 */ /* 0x0003e2000c101510 */
[----:B------:R-:W-:-:S03]  /*53b0*/  SHF.L.U32 R252, R252, 0x1, RZ ;  /* 0x00000001fcfc7819 */ /* 0x000fc600000006ff */
[----:B------:R3:W-:Y:S01]  /*53c0*/  STG.E.U16 desc[UR16][R32.64], R8 ;  /* 0x0000000820007986 */ /* 0x0007e2000c101510 */
[----:B------:R-:W-:-:S03]  /*53d0*/  LOP3.LUT R252, R252, 0xf8, RZ, 0xc0, !PT ;  /* 0x000000f8fcfc7812 */ /* 0x000fc600078ec0ff */
[----:B------:R-:W-:Y:S01]  /*53e0*/  STG.E.U16 desc[UR16][R34.64], R9 ;  /* 0x0000000922007986 */ /* 0x000fe2000c101510 */
[----:B--2---:R-:W-:-:S03]  /*53f0*/  PRMT R29, R12, 0x7632, R29 ;  /* 0x000076320c1d7816 */ /* 0x004fc6000000001d */
[----:B------:R2:W-:Y:S01]  /*5400*/  STG.E.U16 desc[UR16][R36.64], R10 ;  /* 0x0000000a24007986 */ /* 0x0005e2000c101510 */
[----:B-1----:R-:W-:Y:S02]  /*5410*/  PRMT R30, R13, 0x7632, R30 ;  /* 0x000076320d1e7816 */ /* 0x002fe4000000001e */
[----:B------:R-:W-:Y:S01]  /*5420*/  PRMT R31, R14, 0x7632, R31 ;  /* 0x000076320e1f7816 */ /* 0x000fe2000000001f */
[----:B------:R1:W-:Y:S01]  /*5430*/  STG.E.U16 desc[UR16][R38.64], R11 ;  /* 0x0000000b26007986 */ /* 0x0003e2000c101510 */
[----:B---3--:R-:W-:-:S03]  /*5440*/  PRMT R32, R15, 0x7632, R32 ;  /* 0x000076320f207816 */ /* 0x008fc60000000020 */
[----:B------:R3:W-:Y:S04]  /*5450*/  STG.E.U16 desc[UR16][R40.64], R20 ;  /* 0x0000001428007986 */ /* 0x0007e8000c101510 */
[----:B------:R0:W-:Y:S01]  /*5460*/  STG.E.U16 desc[UR16][R42.64], R4 ;  /* 0x000000042a007986 */ /* 0x0001e2000c101510 */
[----:B--2---:R-:W-:-:S03]  /*5470*/  PRMT R37, R84, 0x7632, R37 ;  /* 0x0000763254257816 */ /* 0x004fc60000000025 */
[----:B------:R2:W-:Y:S01]  /*5480*/  STG.E.U16 desc[UR16][R44.64], R22 ;  /* 0x000000162c007986 */ /* 0x0005e2000c101510 */
[----:B-1----:R-:W-:Y:S02]  /*5490*/  PRMT R38, R85, 0x7632, R38 ;  /* 0x0000763255267816 */ /* 0x002fe40000000026 */
[----:B------:R-:W-:Y:S01]  /*54a0*/  PRMT R39, R86, 0x7632, R39 ;  /* 0x0000763256277816 */ /* 0x000fe20000000027 */
[----:B------:R2:W-:Y:S01]  /*54b0*/  STG.E.U16 desc[UR16][R46.64], R23 ;  /* 0x000000172e007986 */ /* 0x0005e2000c101510 */
[----:B---3--:R-:W-:-:S03]  /*54c0*/  PRMT R40, R87, 0x7632, R40 ;  /* 0x0000763257287816 */ /* 0x008fc60000000028 */
[----:B------:R2:W-:Y:S01]  /*54d0*/  STG.E.U16 desc[UR16][R48.64], R12 ;  /* 0x0000000c30007986 */ /* 0x0005e2000c101510 */
[----:B0-----:R-:W-:-:S03]  /*54e0*/  IADD3 R4, P0, P1, R5, UR6, R6 ;  /* 0x0000000605047c10 */ /* 0x001fc6000f91e006 */
[----:B------:R2:W-:Y:S01]  /*54f0*/  STG.E.U16 desc[UR16][R50.64], R13 ;  /* 0x0000000d32007986 */ /* 0x0005e2000c101510 */
[----:B------:R-:W-:-:S03]  /*5500*/  IADD3.X R5, R0, UR5, R7, P0, P1 ;  /* 0x0000000500057c10 */ /* 0x000fc600087e2407 */
[----:B------:R2:W-:Y:S04]  /*5510*/  STG.E.U16 desc[UR16][R54.64], R14 ;  /* 0x0000000e36007986 */ /* 0x0005e8000c101510 */
        /* <DEDUP_REMOVED lines=12> */
[----:B------:R2:W-:Y:S01]  /*55e0*/  STG.E.U16 desc[UR16][R80.64], R40 ;  /* 0x0000002850007986 */ /* 0x0005e2000c101510 */
[----:B------:R-:W-:Y:S06]  /*55f0*/  BAR.SYNC.DEFER_BLOCKING 0x0 ;  /* 0x0000000000007b1d */ /* 0x000fec0000010000 */
[----:B------:R2:W-:Y:S02]  /*5600*/  STS.64 [R252+UR7], R218 ;  /* 0x000000dafc007988 */ /* 0x0005e40008000a07 */
[----:B------:R-:W-:Y:S06]  /*5610*/  BAR.SYNC.DEFER_BLOCKING 0x0 ;  /* 0x0000000000007b1d */ /* 0x000fec0000010000 */
[----:B------:R-:W-:Y:S05]  /*5620*/  @P2 EXIT ;  /* 0x000000000000294d */ /* 0x000fea0003800000 */
[----:B------:R-:W0:Y:S04]  /*5630*/  LDS R3, [R2] ;  /* 0x0000000002037984 */ /* 0x000e280000000800 */
[----:B0-----:R-:W-:Y:S01]  /*5640*/  STG.E desc[UR16][R4.64], R3 ;  /* 0x0000000304007986 */ /* 0x001fe2000c101910 */
[----:B------:R-:W-:Y:S05]  /*5650*/  EXIT ;  /* 0x000000000000794d */ /* 0x000fea0003800000 */
.L_x_2:
[----:B------:R-:W-:-:S00]  /*5660*/  BRA `(.L_x_2) ;  /* 0xfffffffc00fc7947 */ /* 0x000fc0000383ffff */
[----:B------:R-:W-:-:S00]  /*5670*/  NOP ;  /* 0x0000000000007918 */ /* 0x000fc00000000000 */
        /* <DEDUP_REMOVED lines=8> */
.L_x_3:


//--------------------- .nv.global.init           --------------------------
	.section	.nv.global.init,"aw",@progbits
.nv.global.init:
	.type		_$_str,@object
	.size		_$_str,(.L_0 - _$_str)
_$_str:
        /*0000*/ 	.byte	0x5f, 0x5f, 0x43, 0x55, 0x44, 0x41, 0x5f, 0x46, 0x54, 0x5a, 0x00
.L_0:


//--------------------- .nv.shared.attn_fwd       --------------------------
	.section	.nv.shared.attn_fwd,"aw",@nobits
	.sectionflags	@""
	.align	16
	.zero		1024


//--------------------- .nv.shared.reserved.0     --------------------------
	.section	.nv.shared.reserved.0,"aw",@nobits
	.weak		__nv_reservedSMEM_offset_0_alias
	.size		__nv_reservedSMEM_offset_0_alias, 0, 0
	.other		__nv_reservedSMEM_offset_0_alias,@"STO_CUDA_RESERVED_SHARED STV_DEFAULT"
__nv_reservedSMEM_offset_0_alias:
	.zero		0


//--------------------- .nv.constant0.attn_fwd    --------------------------
	.section	.nv.constant0.attn_fwd,"a",@progbits
	.sectionflags	@""
	.align	4
.nv.constant0.attn_fwd:
	.zero		664


//--------------------- SYMBOLS --------------------------

	.type		.nv.reservedSmem.offset0,@object
	.size		.nv.reservedSmem.offset0,0x4
